//
// Generated by NVIDIA NVVM Compiler
//
// Compiler Build ID: CL-36424714
// Cuda compilation tools, release 13.0, V13.0.88
// Based on NVVM 20.0.0
//

.version 9.0
.target sm_100
.address_size 64

	// .globl	_Z25process_seed_optimized_v2PKlPii
.const .align 4 .b8 chunk_starts[20] = {0, 0, 0, 0, 249, 0, 0, 0, 242, 1, 0, 0, 235, 2, 0, 0, 228, 3};
.const .align 4 .b8 chunk_rows[20] = {2, 1, 0, 0, 2, 1, 0, 0, 2, 1, 0, 0, 2, 1, 0, 0, 0, 1};
.const .align 4 .b8 d_mask_compressed[68] = {192, 7, 0, 0, 240, 31, 0, 0, 248, 63, 0, 0, 252, 127, 0, 0, 254, 255, 0, 0, 254, 255, 0, 0, 255, 255, 1, 0, 127, 252, 1, 0, 127, 252, 1, 0, 127, 252, 1, 0, 255, 255, 1, 0, 254, 255, 0, 0, 254, 255, 0, 0, 252, 127, 0, 0, 248, 63, 0, 0, 240, 31, 0, 0, 192, 7};
// _ZZ25process_seed_optimized_v2PKlPiiE11shared_tile has been demoted
// _ZZ25process_seed_optimized_v2PKlPiiE8warp_max has been demoted

.visible .entry _Z25process_seed_optimized_v2PKlPii(
	.param .u64 .ptr .align 1 _Z25process_seed_optimized_v2PKlPii_param_0,
	.param .u64 .ptr .align 1 _Z25process_seed_optimized_v2PKlPii_param_1,
	.param .u32 _Z25process_seed_optimized_v2PKlPii_param_2
)
{
	.reg .pred 	%p<90>;
	.reg .b32 	%r<599>;
	.reg .b64 	%rd<329>;
	// demoted variable
	.shared .align 4 .b8 _ZZ25process_seed_optimized_v2PKlPiiE11shared_tile[23616];
	// demoted variable
	.shared .align 4 .b8 _ZZ25process_seed_optimized_v2PKlPiiE8warp_max[128];
	ld.param.u64 	%rd3, [_Z25process_seed_optimized_v2PKlPii_param_0];
	ld.param.u32 	%r125, [_Z25process_seed_optimized_v2PKlPii_param_2];
	mov.u32 	%r1, %ctaid.x;
	setp.ge.s32 	%p1, %r1, %r125;
	@%p1 bra 	$L__BB0_88;
	cvta.to.global.u64 	%rd5, %rd3;
	mul.wide.u32 	%rd6, %r1, 8;
	add.s64 	%rd7, %rd5, %rd6;
	ld.global.nc.u64 	%rd1, [%rd7];
	mov.u32 	%r127, %tid.y;
	mov.u32 	%r128, %ntid.x;
	mov.u32 	%r2, %tid.x;
	mad.lo.s32 	%r3, %r127, %r128, %r2;
	mov.u32 	%r129, %ntid.y;
	mul.lo.s32 	%r4, %r128, %r129;
	ld.const.u32 	%r130, [d_mask_compressed];
	ld.const.u32 	%r131, [d_mask_compressed+4];
	ld.const.u32 	%r132, [d_mask_compressed+8];
	ld.const.u32 	%r133, [d_mask_compressed+12];
	ld.const.u32 	%r134, [d_mask_compressed+16];
	ld.const.u32 	%r135, [d_mask_compressed+20];
	ld.const.u32 	%r136, [d_mask_compressed+24];
	ld.const.u32 	%r137, [d_mask_compressed+28];
	ld.const.u32 	%r138, [d_mask_compressed+32];
	ld.const.u32 	%r139, [d_mask_compressed+36];
	ld.const.u32 	%r140, [d_mask_compressed+40];
	ld.const.u32 	%r141, [d_mask_compressed+44];
	ld.const.u32 	%r142, [d_mask_compressed+48];
	ld.const.u32 	%r143, [d_mask_compressed+52];
	ld.const.u32 	%r144, [d_mask_compressed+56];
	ld.const.u32 	%r145, [d_mask_compressed+60];
	ld.const.u32 	%r146, [d_mask_compressed+64];
	and.b32  	%r5, %r130, 131071;
	and.b32  	%r6, %r131, 131071;
	and.b32  	%r7, %r132, 131071;
	and.b32  	%r8, %r133, 131071;
	and.b32  	%r9, %r134, 131071;
	and.b32  	%r10, %r135, 131071;
	and.b32  	%r11, %r136, 131071;
	and.b32  	%r12, %r137, 131071;
	and.b32  	%r13, %r138, 131071;
	and.b32  	%r14, %r139, 131071;
	and.b32  	%r15, %r140, 131071;
	and.b32  	%r16, %r141, 131071;
	and.b32  	%r17, %r142, 131071;
	and.b32  	%r18, %r143, 131071;
	and.b32  	%r19, %r144, 131071;
	and.b32  	%r20, %r145, 131071;
	and.b32  	%r21, %r146, 131071;
	mov.b32 	%r597, 0;
	mov.u64 	%rd9, chunk_starts;
	mov.u64 	%rd11, chunk_rows;
	mov.u32 	%r553, %r597;
$L__BB0_2:
	mul.wide.u32 	%rd8, %r553, 4;
	add.s64 	%rd10, %rd9, %rd8;
	ld.const.u32 	%r24, [%rd10];
	add.s64 	%rd12, %rd11, %rd8;
	ld.const.u32 	%r25, [%rd12];
	setp.lt.s32 	%p2, %r25, 1;
	@%p2 bra 	$L__BB0_80;
	mov.b32 	%r554, 0;
$L__BB0_4:
	sub.s32 	%r28, %r25, %r554;
	min.s32 	%r29, %r28, 144;
	setp.ge.s32 	%p3, %r3, %r29;
	@%p3 bra 	$L__BB0_75;
	add.s32 	%r30, %r554, %r24;
	mov.u32 	%r556, %r3;
$L__BB0_6:
	add.s32 	%r32, %r30, %r556;
	setp.gt.s32 	%p4, %r32, 1250;
	@%p4 bra 	$L__BB0_74;
	add.s32 	%r152, %r32, -625;
	mov.u32 	%r153, _ZZ25process_seed_optimized_v2PKlPiiE11shared_tile;
	mad.lo.s32 	%r33, %r556, 164, %r153;
	mul.lo.s32 	%r154, %r152, %r152;
	mul.wide.s32 	%rd13, %r154, 4392871;
	mul.lo.s32 	%r155, %r152, 389711;
	cvt.s64.s32 	%rd14, %r155;
	add.s64 	%rd15, %rd1, %rd14;
	add.s64 	%rd2, %rd15, %rd13;
	mov.b32 	%r561, -40;
	mov.b32 	%r560, -625;
	mov.b32 	%r558, 577710421;
	mov.b32 	%r557, 1178003546;
	mov.u32 	%r559, %r33;
$L__BB0_8:
	add.s32 	%r39, %r561, 40;
	setp.ge.u32 	%p5, %r39, %r561;
	mov.b32 	%r563, 0;
	@%p5 bra 	$L__BB0_10;
	mul.lo.s32 	%r157, %r557, %r560;
	cvt.s64.s32 	%rd16, %r157;
	cvt.s64.s32 	%rd17, %r558;
	add.s64 	%rd18, %rd2, %rd17;
	add.s64 	%rd19, %rd18, %rd16;
	xor.b64  	%rd20, %rd19, 25303508018;
	mad.lo.s64 	%rd21, %rd20, 25214903917, 11;
	shr.u64 	%rd22, %rd21, 17;
	cvt.u32.u64 	%r158, %rd22;
	and.b32  	%r159, %r158, 2147483647;
	mul.lo.s32 	%r160, %r159, -858993459;
	shf.l.wrap.b32 	%r161, %r160, %r160, 31;
	setp.lt.u32 	%p6, %r161, 429496730;
	selp.u32 	%r563, 1, 0, %p6;
$L__BB0_10:
	setp.gt.u32 	%p7, %r39, 39;
	@%p7 bra 	$L__BB0_12;
	add.s32 	%r162, %r557, 4987142;
	mad.lo.s32 	%r163, %r162, %r560, %r162;
	cvt.s64.s32 	%rd23, %r163;
	add.s32 	%r164, %r558, 5947611;
	cvt.s64.s32 	%rd24, %r164;
	add.s64 	%rd25, %rd2, %rd24;
	add.s64 	%rd26, %rd25, %rd23;
	xor.b64  	%rd27, %rd26, 25303508018;
	mad.lo.s64 	%rd28, %rd27, 25214903917, 11;
	shr.u64 	%rd29, %rd28, 17;
	cvt.u32.u64 	%r165, %rd29;
	and.b32  	%r166, %r165, 2147483647;
	mul.lo.s32 	%r167, %r166, -858993459;
	shf.l.wrap.b32 	%r168, %r167, %r167, 31;
	setp.lt.u32 	%p8, %r168, 429496730;
	selp.b32 	%r169, 2, 0, %p8;
	or.b32  	%r563, %r169, %r563;
$L__BB0_12:
	@%p7 bra 	$L__BB0_14;
	add.s32 	%r170, %r560, 2;
	add.s32 	%r171, %r557, 9974284;
	mul.lo.s32 	%r172, %r171, %r170;
	cvt.s64.s32 	%rd30, %r172;
	add.s32 	%r173, %r558, 11895222;
	cvt.s64.s32 	%rd31, %r173;
	add.s64 	%rd32, %rd2, %rd31;
	add.s64 	%rd33, %rd32, %rd30;
	xor.b64  	%rd34, %rd33, 25303508018;
	mad.lo.s64 	%rd35, %rd34, 25214903917, 11;
	shr.u64 	%rd36, %rd35, 17;
	cvt.u32.u64 	%r174, %rd36;
	and.b32  	%r175, %r174, 2147483647;
	mul.lo.s32 	%r176, %r175, -858993459;
	shf.l.wrap.b32 	%r177, %r176, %r176, 31;
	setp.lt.u32 	%p10, %r177, 429496730;
	selp.b32 	%r178, 4, 0, %p10;
	or.b32  	%r563, %r178, %r563;
$L__BB0_14:
	setp.gt.u32 	%p11, %r39, 38;
	@%p11 bra 	$L__BB0_16;
	add.s32 	%r179, %r560, 3;
	add.s32 	%r180, %r557, 14961426;
	mul.lo.s32 	%r181, %r180, %r179;
	cvt.s64.s32 	%rd37, %r181;
	add.s32 	%r182, %r558, 17842833;
	cvt.s64.s32 	%rd38, %r182;
	add.s64 	%rd39, %rd2, %rd38;
	add.s64 	%rd40, %rd39, %rd37;
	xor.b64  	%rd41, %rd40, 25303508018;
	mad.lo.s64 	%rd42, %rd41, 25214903917, 11;
	shr.u64 	%rd43, %rd42, 17;
	cvt.u32.u64 	%r183, %rd43;
	and.b32  	%r184, %r183, 2147483647;
	mul.lo.s32 	%r185, %r184, -858993459;
	shf.l.wrap.b32 	%r186, %r185, %r185, 31;
	setp.lt.u32 	%p12, %r186, 429496730;
	selp.b32 	%r187, 8, 0, %p12;
	or.b32  	%r563, %r187, %r563;
$L__BB0_16:
	@%p11 bra 	$L__BB0_18;
	add.s32 	%r188, %r560, 4;
	add.s32 	%r189, %r557, 19948568;
	mul.lo.s32 	%r190, %r189, %r188;
	cvt.s64.s32 	%rd44, %r190;
	add.s32 	%r191, %r558, 23790444;
	cvt.s64.s32 	%rd45, %r191;
	add.s64 	%rd46, %rd2, %rd45;
	add.s64 	%rd47, %rd46, %rd44;
	xor.b64  	%rd48, %rd47, 25303508018;
	mad.lo.s64 	%rd49, %rd48, 25214903917, 11;
	shr.u64 	%rd50, %rd49, 17;
	cvt.u32.u64 	%r192, %rd50;
	and.b32  	%r193, %r192, 2147483647;
	mul.lo.s32 	%r194, %r193, -858993459;
	shf.l.wrap.b32 	%r195, %r194, %r194, 31;
	setp.lt.u32 	%p14, %r195, 429496730;
	selp.b32 	%r196, 16, 0, %p14;
	or.b32  	%r563, %r196, %r563;
$L__BB0_18:
	@%p11 bra 	$L__BB0_20;
	add.s32 	%r197, %r560, 5;
	add.s32 	%r198, %r557, 24935710;
	mul.lo.s32 	%r199, %r198, %r197;
	cvt.s64.s32 	%rd51, %r199;
	add.s32 	%r200, %r558, 29738055;
	cvt.s64.s32 	%rd52, %r200;
	add.s64 	%rd53, %rd2, %rd52;
	add.s64 	%rd54, %rd53, %rd51;
	xor.b64  	%rd55, %rd54, 25303508018;
	mad.lo.s64 	%rd56, %rd55, 25214903917, 11;
	shr.u64 	%rd57, %rd56, 17;
	cvt.u32.u64 	%r201, %rd57;
	and.b32  	%r202, %r201, 2147483647;
	mul.lo.s32 	%r203, %r202, -858993459;
	shf.l.wrap.b32 	%r204, %r203, %r203, 31;
	setp.lt.u32 	%p16, %r204, 429496730;
	selp.b32 	%r205, 32, 0, %p16;
	or.b32  	%r563, %r205, %r563;
$L__BB0_20:
	@%p11 bra 	$L__BB0_22;
	add.s32 	%r206, %r560, 6;
	add.s32 	%r207, %r557, 29922852;
	mul.lo.s32 	%r208, %r207, %r206;
	cvt.s64.s32 	%rd58, %r208;
	add.s32 	%r209, %r558, 35685666;
	cvt.s64.s32 	%rd59, %r209;
	add.s64 	%rd60, %rd2, %rd59;
	add.s64 	%rd61, %rd60, %rd58;
	xor.b64  	%rd62, %rd61, 25303508018;
	mad.lo.s64 	%rd63, %rd62, 25214903917, 11;
	shr.u64 	%rd64, %rd63, 17;
	cvt.u32.u64 	%r210, %rd64;
	and.b32  	%r211, %r210, 2147483647;
	mul.lo.s32 	%r212, %r211, -858993459;
	shf.l.wrap.b32 	%r213, %r212, %r212, 31;
	setp.lt.u32 	%p18, %r213, 429496730;
	selp.b32 	%r214, 64, 0, %p18;
	or.b32  	%r563, %r214, %r563;
$L__BB0_22:
	@%p11 bra 	$L__BB0_24;
	add.s32 	%r215, %r560, 7;
	add.s32 	%r216, %r557, 34909994;
	mul.lo.s32 	%r217, %r216, %r215;
	cvt.s64.s32 	%rd65, %r217;
	add.s32 	%r218, %r558, 41633277;
	cvt.s64.s32 	%rd66, %r218;
	add.s64 	%rd67, %rd2, %rd66;
	add.s64 	%rd68, %rd67, %rd65;
	xor.b64  	%rd69, %rd68, 25303508018;
	mad.lo.s64 	%rd70, %rd69, 25214903917, 11;
	shr.u64 	%rd71, %rd70, 17;
	cvt.u32.u64 	%r219, %rd71;
	and.b32  	%r220, %r219, 2147483647;
	mul.lo.s32 	%r221, %r220, -858993459;
	shf.l.wrap.b32 	%r222, %r221, %r221, 31;
	setp.lt.u32 	%p20, %r222, 429496730;
	selp.b32 	%r223, 128, 0, %p20;
	or.b32  	%r563, %r223, %r563;
$L__BB0_24:
	@%p11 bra 	$L__BB0_26;
	add.s32 	%r224, %r560, 8;
	add.s32 	%r225, %r557, 39897136;
	mul.lo.s32 	%r226, %r225, %r224;
	cvt.s64.s32 	%rd72, %r226;
	add.s32 	%r227, %r558, 47580888;
	cvt.s64.s32 	%rd73, %r227;
	add.s64 	%rd74, %rd2, %rd73;
	add.s64 	%rd75, %rd74, %rd72;
	xor.b64  	%rd76, %rd75, 25303508018;
	mad.lo.s64 	%rd77, %rd76, 25214903917, 11;
	shr.u64 	%rd78, %rd77, 17;
	cvt.u32.u64 	%r228, %rd78;
	and.b32  	%r229, %r228, 2147483647;
	mul.lo.s32 	%r230, %r229, -858993459;
	shf.l.wrap.b32 	%r231, %r230, %r230, 31;
	setp.lt.u32 	%p22, %r231, 429496730;
	selp.b32 	%r232, 256, 0, %p22;
	or.b32  	%r563, %r232, %r563;
$L__BB0_26:
	@%p11 bra 	$L__BB0_28;
	add.s32 	%r233, %r560, 9;
	add.s32 	%r234, %r557, 44884278;
	mul.lo.s32 	%r235, %r234, %r233;
	cvt.s64.s32 	%rd79, %r235;
	add.s32 	%r236, %r558, 53528499;
	cvt.s64.s32 	%rd80, %r236;
	add.s64 	%rd81, %rd2, %rd80;
	add.s64 	%rd82, %rd81, %rd79;
	xor.b64  	%rd83, %rd82, 25303508018;
	mad.lo.s64 	%rd84, %rd83, 25214903917, 11;
	shr.u64 	%rd85, %rd84, 17;
	cvt.u32.u64 	%r237, %rd85;
	and.b32  	%r238, %r237, 2147483647;
	mul.lo.s32 	%r239, %r238, -858993459;
	shf.l.wrap.b32 	%r240, %r239, %r239, 31;
	setp.lt.u32 	%p24, %r240, 429496730;
	selp.b32 	%r241, 512, 0, %p24;
	or.b32  	%r563, %r241, %r563;
$L__BB0_28:
	@%p11 bra 	$L__BB0_30;
	add.s32 	%r242, %r560, 10;
	add.s32 	%r243, %r557, 49871420;
	mul.lo.s32 	%r244, %r243, %r242;
	cvt.s64.s32 	%rd86, %r244;
	add.s32 	%r245, %r558, 59476110;
	cvt.s64.s32 	%rd87, %r245;
	add.s64 	%rd88, %rd2, %rd87;
	add.s64 	%rd89, %rd88, %rd86;
	xor.b64  	%rd90, %rd89, 25303508018;
	mad.lo.s64 	%rd91, %rd90, 25214903917, 11;
	shr.u64 	%rd92, %rd91, 17;
	cvt.u32.u64 	%r246, %rd92;
	and.b32  	%r247, %r246, 2147483647;
	mul.lo.s32 	%r248, %r247, -858993459;
	shf.l.wrap.b32 	%r249, %r248, %r248, 31;
	setp.lt.u32 	%p26, %r249, 429496730;
	selp.b32 	%r250, 1024, 0, %p26;
	or.b32  	%r563, %r250, %r563;
$L__BB0_30:
	@%p11 bra 	$L__BB0_32;
	add.s32 	%r251, %r560, 11;
	add.s32 	%r252, %r557, 54858562;
	mul.lo.s32 	%r253, %r252, %r251;
	cvt.s64.s32 	%rd93, %r253;
	add.s32 	%r254, %r558, 65423721;
	cvt.s64.s32 	%rd94, %r254;
	add.s64 	%rd95, %rd2, %rd94;
	add.s64 	%rd96, %rd95, %rd93;
	xor.b64  	%rd97, %rd96, 25303508018;
	mad.lo.s64 	%rd98, %rd97, 25214903917, 11;
	shr.u64 	%rd99, %rd98, 17;
	cvt.u32.u64 	%r255, %rd99;
	and.b32  	%r256, %r255, 2147483647;
	mul.lo.s32 	%r257, %r256, -858993459;
	shf.l.wrap.b32 	%r258, %r257, %r257, 31;
	setp.lt.u32 	%p28, %r258, 429496730;
	selp.b32 	%r259, 2048, 0, %p28;
	or.b32  	%r563, %r259, %r563;
$L__BB0_32:
	@%p11 bra 	$L__BB0_34;
	add.s32 	%r260, %r560, 12;
	add.s32 	%r261, %r557, 59845704;
	mul.lo.s32 	%r262, %r261, %r260;
	cvt.s64.s32 	%rd100, %r262;
	add.s32 	%r263, %r558, 71371332;
	cvt.s64.s32 	%rd101, %r263;
	add.s64 	%rd102, %rd2, %rd101;
	add.s64 	%rd103, %rd102, %rd100;
	xor.b64  	%rd104, %rd103, 25303508018;
	mad.lo.s64 	%rd105, %rd104, 25214903917, 11;
	shr.u64 	%rd106, %rd105, 17;
	cvt.u32.u64 	%r264, %rd106;
	and.b32  	%r265, %r264, 2147483647;
	mul.lo.s32 	%r266, %r265, -858993459;
	shf.l.wrap.b32 	%r267, %r266, %r266, 31;
	setp.lt.u32 	%p30, %r267, 429496730;
	selp.b32 	%r268, 4096, 0, %p30;
	or.b32  	%r563, %r268, %r563;
$L__BB0_34:
	@%p11 bra 	$L__BB0_36;
	add.s32 	%r269, %r560, 13;
	add.s32 	%r270, %r557, 64832846;
	mul.lo.s32 	%r271, %r270, %r269;
	cvt.s64.s32 	%rd107, %r271;
	add.s32 	%r272, %r558, 77318943;
	cvt.s64.s32 	%rd108, %r272;
	add.s64 	%rd109, %rd2, %rd108;
	add.s64 	%rd110, %rd109, %rd107;
	xor.b64  	%rd111, %rd110, 25303508018;
	mad.lo.s64 	%rd112, %rd111, 25214903917, 11;
	shr.u64 	%rd113, %rd112, 17;
	cvt.u32.u64 	%r273, %rd113;
	and.b32  	%r274, %r273, 2147483647;
	mul.lo.s32 	%r275, %r274, -858993459;
	shf.l.wrap.b32 	%r276, %r275, %r275, 31;
	setp.lt.u32 	%p32, %r276, 429496730;
	selp.b32 	%r277, 8192, 0, %p32;
	or.b32  	%r563, %r277, %r563;
$L__BB0_36:
	@%p11 bra 	$L__BB0_38;
	add.s32 	%r278, %r560, 14;
	add.s32 	%r279, %r557, 69819988;
	mul.lo.s32 	%r280, %r279, %r278;
	cvt.s64.s32 	%rd114, %r280;
	add.s32 	%r281, %r558, 83266554;
	cvt.s64.s32 	%rd115, %r281;
	add.s64 	%rd116, %rd2, %rd115;
	add.s64 	%rd117, %rd116, %rd114;
	xor.b64  	%rd118, %rd117, 25303508018;
	mad.lo.s64 	%rd119, %rd118, 25214903917, 11;
	shr.u64 	%rd120, %rd119, 17;
	cvt.u32.u64 	%r282, %rd120;
	and.b32  	%r283, %r282, 2147483647;
	mul.lo.s32 	%r284, %r283, -858993459;
	shf.l.wrap.b32 	%r285, %r284, %r284, 31;
	setp.lt.u32 	%p34, %r285, 429496730;
	selp.b32 	%r286, 16384, 0, %p34;
	or.b32  	%r563, %r286, %r563;
$L__BB0_38:
	@%p11 bra 	$L__BB0_40;
	add.s32 	%r287, %r560, 15;
	add.s32 	%r288, %r557, 74807130;
	mul.lo.s32 	%r289, %r288, %r287;
	cvt.s64.s32 	%rd121, %r289;
	add.s32 	%r290, %r558, 89214165;
	cvt.s64.s32 	%rd122, %r290;
	add.s64 	%rd123, %rd2, %rd122;
	add.s64 	%rd124, %rd123, %rd121;
	xor.b64  	%rd125, %rd124, 25303508018;
	mad.lo.s64 	%rd126, %rd125, 25214903917, 11;
	shr.u64 	%rd127, %rd126, 17;
	cvt.u32.u64 	%r291, %rd127;
	and.b32  	%r292, %r291, 2147483647;
	mul.lo.s32 	%r293, %r292, -858993459;
	shf.l.wrap.b32 	%r294, %r293, %r293, 31;
	setp.lt.u32 	%p36, %r294, 429496730;
	selp.b32 	%r295, 32768, 0, %p36;
	or.b32  	%r563, %r295, %r563;
$L__BB0_40:
	@%p11 bra 	$L__BB0_42;
	add.s32 	%r296, %r560, 16;
	add.s32 	%r297, %r557, 79794272;
	mul.lo.s32 	%r298, %r297, %r296;
	cvt.s64.s32 	%rd128, %r298;
	add.s32 	%r299, %r558, 95161776;
	cvt.s64.s32 	%rd129, %r299;
	add.s64 	%rd130, %rd2, %rd129;
	add.s64 	%rd131, %rd130, %rd128;
	xor.b64  	%rd132, %rd131, 25303508018;
	mad.lo.s64 	%rd133, %rd132, 25214903917, 11;
	shr.u64 	%rd134, %rd133, 17;
	cvt.u32.u64 	%r300, %rd134;
	and.b32  	%r301, %r300, 2147483647;
	mul.lo.s32 	%r302, %r301, -858993459;
	shf.l.wrap.b32 	%r303, %r302, %r302, 31;
	setp.lt.u32 	%p38, %r303, 429496730;
	selp.b32 	%r304, 65536, 0, %p38;
	or.b32  	%r563, %r304, %r563;
$L__BB0_42:
	@%p11 bra 	$L__BB0_44;
	add.s32 	%r305, %r560, 17;
	add.s32 	%r306, %r557, 84781414;
	mul.lo.s32 	%r307, %r306, %r305;
	cvt.s64.s32 	%rd135, %r307;
	add.s32 	%r308, %r558, 101109387;
	cvt.s64.s32 	%rd136, %r308;
	add.s64 	%rd137, %rd2, %rd136;
	add.s64 	%rd138, %rd137, %rd135;
	xor.b64  	%rd139, %rd138, 25303508018;
	mad.lo.s64 	%rd140, %rd139, 25214903917, 11;
	shr.u64 	%rd141, %rd140, 17;
	cvt.u32.u64 	%r309, %rd141;
	and.b32  	%r310, %r309, 2147483647;
	mul.lo.s32 	%r311, %r310, -858993459;
	shf.l.wrap.b32 	%r312, %r311, %r311, 31;
	setp.lt.u32 	%p40, %r312, 429496730;
	selp.b32 	%r313, 131072, 0, %p40;
	or.b32  	%r563, %r313, %r563;
$L__BB0_44:
	@%p11 bra 	$L__BB0_46;
	add.s32 	%r314, %r560, 18;
	add.s32 	%r315, %r557, 89768556;
	mul.lo.s32 	%r316, %r315, %r314;
	cvt.s64.s32 	%rd142, %r316;
	add.s32 	%r317, %r558, 107056998;
	cvt.s64.s32 	%rd143, %r317;
	add.s64 	%rd144, %rd2, %rd143;
	add.s64 	%rd145, %rd144, %rd142;
	xor.b64  	%rd146, %rd145, 25303508018;
	mad.lo.s64 	%rd147, %rd146, 25214903917, 11;
	shr.u64 	%rd148, %rd147, 17;
	cvt.u32.u64 	%r318, %rd148;
	and.b32  	%r319, %r318, 2147483647;
	mul.lo.s32 	%r320, %r319, -858993459;
	shf.l.wrap.b32 	%r321, %r320, %r320, 31;
	setp.lt.u32 	%p42, %r321, 429496730;
	selp.b32 	%r322, 262144, 0, %p42;
	or.b32  	%r563, %r322, %r563;
$L__BB0_46:
	@%p11 bra 	$L__BB0_48;
	add.s32 	%r323, %r560, 19;
	add.s32 	%r324, %r557, 94755698;
	mul.lo.s32 	%r325, %r324, %r323;
	cvt.s64.s32 	%rd149, %r325;
	add.s32 	%r326, %r558, 113004609;
	cvt.s64.s32 	%rd150, %r326;
	add.s64 	%rd151, %rd2, %rd150;
	add.s64 	%rd152, %rd151, %rd149;
	xor.b64  	%rd153, %rd152, 25303508018;
	mad.lo.s64 	%rd154, %rd153, 25214903917, 11;
	shr.u64 	%rd155, %rd154, 17;
	cvt.u32.u64 	%r327, %rd155;
	and.b32  	%r328, %r327, 2147483647;
	mul.lo.s32 	%r329, %r328, -858993459;
	shf.l.wrap.b32 	%r330, %r329, %r329, 31;
	setp.lt.u32 	%p44, %r330, 429496730;
	selp.b32 	%r331, 524288, 0, %p44;
	or.b32  	%r563, %r331, %r563;
$L__BB0_48:
	@%p11 bra 	$L__BB0_50;
	add.s32 	%r332, %r560, 20;
	add.s32 	%r333, %r557, 99742840;
	mul.lo.s32 	%r334, %r333, %r332;
	cvt.s64.s32 	%rd156, %r334;
	add.s32 	%r335, %r558, 118952220;
	cvt.s64.s32 	%rd157, %r335;
	add.s64 	%rd158, %rd2, %rd157;
	add.s64 	%rd159, %rd158, %rd156;
	xor.b64  	%rd160, %rd159, 25303508018;
	mad.lo.s64 	%rd161, %rd160, 25214903917, 11;
	shr.u64 	%rd162, %rd161, 17;
	cvt.u32.u64 	%r336, %rd162;
	and.b32  	%r337, %r336, 2147483647;
	mul.lo.s32 	%r338, %r337, -858993459;
	shf.l.wrap.b32 	%r339, %r338, %r338, 31;
	setp.lt.u32 	%p46, %r339, 429496730;
	selp.b32 	%r340, 1048576, 0, %p46;
	or.b32  	%r563, %r340, %r563;
$L__BB0_50:
	@%p11 bra 	$L__BB0_52;
	add.s32 	%r341, %r560, 21;
	add.s32 	%r342, %r557, 104729982;
	mul.lo.s32 	%r343, %r342, %r341;
	cvt.s64.s32 	%rd163, %r343;
	add.s32 	%r344, %r558, 124899831;
	cvt.s64.s32 	%rd164, %r344;
	add.s64 	%rd165, %rd2, %rd164;
	add.s64 	%rd166, %rd165, %rd163;
	xor.b64  	%rd167, %rd166, 25303508018;
	mad.lo.s64 	%rd168, %rd167, 25214903917, 11;
	shr.u64 	%rd169, %rd168, 17;
	cvt.u32.u64 	%r345, %rd169;
	and.b32  	%r346, %r345, 2147483647;
	mul.lo.s32 	%r347, %r346, -858993459;
	shf.l.wrap.b32 	%r348, %r347, %r347, 31;
	setp.lt.u32 	%p48, %r348, 429496730;
	selp.b32 	%r349, 2097152, 0, %p48;
	or.b32  	%r563, %r349, %r563;
$L__BB0_52:
	@%p11 bra 	$L__BB0_54;
	add.s32 	%r350, %r560, 22;
	add.s32 	%r351, %r557, 109717124;
	mul.lo.s32 	%r352, %r351, %r350;
	cvt.s64.s32 	%rd170, %r352;
	add.s32 	%r353, %r558, 130847442;
	cvt.s64.s32 	%rd171, %r353;
	add.s64 	%rd172, %rd2, %rd171;
	add.s64 	%rd173, %rd172, %rd170;
	xor.b64  	%rd174, %rd173, 25303508018;
	mad.lo.s64 	%rd175, %rd174, 25214903917, 11;
	shr.u64 	%rd176, %rd175, 17;
	cvt.u32.u64 	%r354, %rd176;
	and.b32  	%r355, %r354, 2147483647;
	mul.lo.s32 	%r356, %r355, -858993459;
	shf.l.wrap.b32 	%r357, %r356, %r356, 31;
	setp.lt.u32 	%p50, %r357, 429496730;
	selp.b32 	%r358, 4194304, 0, %p50;
	or.b32  	%r563, %r358, %r563;
$L__BB0_54:
	@%p11 bra 	$L__BB0_56;
	add.s32 	%r359, %r560, 23;
	add.s32 	%r360, %r557, 114704266;
	mul.lo.s32 	%r361, %r360, %r359;
	cvt.s64.s32 	%rd177, %r361;
	add.s32 	%r362, %r558, 136795053;
	cvt.s64.s32 	%rd178, %r362;
	add.s64 	%rd179, %rd2, %rd178;
	add.s64 	%rd180, %rd179, %rd177;
	xor.b64  	%rd181, %rd180, 25303508018;
	mad.lo.s64 	%rd182, %rd181, 25214903917, 11;
	shr.u64 	%rd183, %rd182, 17;
	cvt.u32.u64 	%r363, %rd183;
	and.b32  	%r364, %r363, 2147483647;
	mul.lo.s32 	%r365, %r364, -858993459;
	shf.l.wrap.b32 	%r366, %r365, %r365, 31;
	setp.lt.u32 	%p52, %r366, 429496730;
	selp.b32 	%r367, 8388608, 0, %p52;
	or.b32  	%r563, %r367, %r563;
$L__BB0_56:
	@%p11 bra 	$L__BB0_58;
	add.s32 	%r368, %r560, 24;
	add.s32 	%r369, %r557, 119691408;
	mul.lo.s32 	%r370, %r369, %r368;
	cvt.s64.s32 	%rd184, %r370;
	add.s32 	%r371, %r558, 142742664;
	cvt.s64.s32 	%rd185, %r371;
	add.s64 	%rd186, %rd2, %rd185;
	add.s64 	%rd187, %rd186, %rd184;
	xor.b64  	%rd188, %rd187, 25303508018;
	mad.lo.s64 	%rd189, %rd188, 25214903917, 11;
	shr.u64 	%rd190, %rd189, 17;
	cvt.u32.u64 	%r372, %rd190;
	and.b32  	%r373, %r372, 2147483647;
	mul.lo.s32 	%r374, %r373, -858993459;
	shf.l.wrap.b32 	%r375, %r374, %r374, 31;
	setp.lt.u32 	%p54, %r375, 429496730;
	selp.b32 	%r376, 16777216, 0, %p54;
	or.b32  	%r563, %r376, %r563;
$L__BB0_58:
	@%p11 bra 	$L__BB0_60;
	add.s32 	%r377, %r560, 25;
	add.s32 	%r378, %r557, 124678550;
	mul.lo.s32 	%r379, %r378, %r377;
	cvt.s64.s32 	%rd191, %r379;
	add.s32 	%r380, %r558, 148690275;
	cvt.s64.s32 	%rd192, %r380;
	add.s64 	%rd193, %rd2, %rd192;
	add.s64 	%rd194, %rd193, %rd191;
	xor.b64  	%rd195, %rd194, 25303508018;
	mad.lo.s64 	%rd196, %rd195, 25214903917, 11;
	shr.u64 	%rd197, %rd196, 17;
	cvt.u32.u64 	%r381, %rd197;
	and.b32  	%r382, %r381, 2147483647;
	mul.lo.s32 	%r383, %r382, -858993459;
	shf.l.wrap.b32 	%r384, %r383, %r383, 31;
	setp.lt.u32 	%p56, %r384, 429496730;
	selp.b32 	%r385, 33554432, 0, %p56;
	or.b32  	%r563, %r385, %r563;
$L__BB0_60:
	@%p11 bra 	$L__BB0_62;
	add.s32 	%r386, %r560, 26;
	add.s32 	%r387, %r557, 129665692;
	mul.lo.s32 	%r388, %r387, %r386;
	cvt.s64.s32 	%rd198, %r388;
	add.s32 	%r389, %r558, 154637886;
	cvt.s64.s32 	%rd199, %r389;
	add.s64 	%rd200, %rd2, %rd199;
	add.s64 	%rd201, %rd200, %rd198;
	xor.b64  	%rd202, %rd201, 25303508018;
	mad.lo.s64 	%rd203, %rd202, 25214903917, 11;
	shr.u64 	%rd204, %rd203, 17;
	cvt.u32.u64 	%r390, %rd204;
	and.b32  	%r391, %r390, 2147483647;
	mul.lo.s32 	%r392, %r391, -858993459;
	shf.l.wrap.b32 	%r393, %r392, %r392, 31;
	setp.lt.u32 	%p58, %r393, 429496730;
	selp.b32 	%r394, 67108864, 0, %p58;
	or.b32  	%r563, %r394, %r563;
$L__BB0_62:
	@%p11 bra 	$L__BB0_64;
	add.s32 	%r395, %r560, 27;
	add.s32 	%r396, %r557, 134652834;
	mul.lo.s32 	%r397, %r396, %r395;
	cvt.s64.s32 	%rd205, %r397;
	add.s32 	%r398, %r558, 160585497;
	cvt.s64.s32 	%rd206, %r398;
	add.s64 	%rd207, %rd2, %rd206;
	add.s64 	%rd208, %rd207, %rd205;
	xor.b64  	%rd209, %rd208, 25303508018;
	mad.lo.s64 	%rd210, %rd209, 25214903917, 11;
	shr.u64 	%rd211, %rd210, 17;
	cvt.u32.u64 	%r399, %rd211;
	and.b32  	%r400, %r399, 2147483647;
	mul.lo.s32 	%r401, %r400, -858993459;
	shf.l.wrap.b32 	%r402, %r401, %r401, 31;
	setp.lt.u32 	%p60, %r402, 429496730;
	selp.b32 	%r403, 134217728, 0, %p60;
	or.b32  	%r563, %r403, %r563;
$L__BB0_64:
	@%p11 bra 	$L__BB0_66;
	add.s32 	%r404, %r560, 28;
	add.s32 	%r405, %r557, 139639976;
	mul.lo.s32 	%r406, %r405, %r404;
	cvt.s64.s32 	%rd212, %r406;
	add.s32 	%r407, %r558, 166533108;
	cvt.s64.s32 	%rd213, %r407;
	add.s64 	%rd214, %rd2, %rd213;
	add.s64 	%rd215, %rd214, %rd212;
	xor.b64  	%rd216, %rd215, 25303508018;
	mad.lo.s64 	%rd217, %rd216, 25214903917, 11;
	shr.u64 	%rd218, %rd217, 17;
	cvt.u32.u64 	%r408, %rd218;
	and.b32  	%r409, %r408, 2147483647;
	mul.lo.s32 	%r410, %r409, -858993459;
	shf.l.wrap.b32 	%r411, %r410, %r410, 31;
	setp.lt.u32 	%p62, %r411, 429496730;
	selp.b32 	%r412, 268435456, 0, %p62;
	or.b32  	%r563, %r412, %r563;
$L__BB0_66:
	@%p11 bra 	$L__BB0_68;
	add.s32 	%r413, %r560, 29;
	add.s32 	%r414, %r557, 144627118;
	mul.lo.s32 	%r415, %r414, %r413;
	cvt.s64.s32 	%rd219, %r415;
	add.s32 	%r416, %r558, 172480719;
	cvt.s64.s32 	%rd220, %r416;
	add.s64 	%rd221, %rd2, %rd220;
	add.s64 	%rd222, %rd221, %rd219;
	xor.b64  	%rd223, %rd222, 25303508018;
	mad.lo.s64 	%rd224, %rd223, 25214903917, 11;
	shr.u64 	%rd225, %rd224, 17;
	cvt.u32.u64 	%r417, %rd225;
	and.b32  	%r418, %r417, 2147483647;
	mul.lo.s32 	%r419, %r418, -858993459;
	shf.l.wrap.b32 	%r420, %r419, %r419, 31;
	setp.lt.u32 	%p64, %r420, 429496730;
	selp.b32 	%r421, 536870912, 0, %p64;
	or.b32  	%r563, %r421, %r563;
$L__BB0_68:
	@%p11 bra 	$L__BB0_70;
	add.s32 	%r422, %r560, 30;
	add.s32 	%r423, %r557, 149614260;
	mul.lo.s32 	%r424, %r423, %r422;
	cvt.s64.s32 	%rd226, %r424;
	add.s32 	%r425, %r558, 178428330;
	cvt.s64.s32 	%rd227, %r425;
	add.s64 	%rd228, %rd2, %rd227;
	add.s64 	%rd229, %rd228, %rd226;
	xor.b64  	%rd230, %rd229, 25303508018;
	mad.lo.s64 	%rd231, %rd230, 25214903917, 11;
	shr.u64 	%rd232, %rd231, 17;
	cvt.u32.u64 	%r426, %rd232;
	and.b32  	%r427, %r426, 2147483647;
	mul.lo.s32 	%r428, %r427, -858993459;
	shf.l.wrap.b32 	%r429, %r428, %r428, 31;
	setp.lt.u32 	%p66, %r429, 429496730;
	selp.b32 	%r430, 1073741824, 0, %p66;
	or.b32  	%r563, %r430, %r563;
$L__BB0_70:
	@%p11 bra 	$L__BB0_72;
	add.s32 	%r431, %r560, 31;
	add.s32 	%r432, %r557, 154601402;
	mul.lo.s32 	%r433, %r432, %r431;
	cvt.s64.s32 	%rd233, %r433;
	add.s32 	%r434, %r558, 184375941;
	cvt.s64.s32 	%rd234, %r434;
	add.s64 	%rd235, %rd2, %rd234;
	add.s64 	%rd236, %rd235, %rd233;
	xor.b64  	%rd237, %rd236, 25303508018;
	mad.lo.s64 	%rd238, %rd237, 25214903917, 11;
	shr.u64 	%rd239, %rd238, 17;
	cvt.u32.u64 	%r435, %rd239;
	and.b32  	%r436, %r435, 2147483647;
	mul.lo.s32 	%r437, %r436, -858993459;
	shf.l.wrap.b32 	%r438, %r437, %r437, 31;
	setp.lt.u32 	%p68, %r438, 429496730;
	selp.b32 	%r439, -2147483648, 0, %p68;
	or.b32  	%r563, %r439, %r563;
$L__BB0_72:
	st.shared.u32 	[%r559], %r563;
	add.s32 	%r561, %r561, 1;
	add.s32 	%r560, %r560, 32;
	add.s32 	%r559, %r559, 4;
	add.s32 	%r558, %r558, 190323552;
	add.s32 	%r557, %r557, 159588544;
	setp.ne.s32 	%p69, %r560, 655;
	@%p69 bra 	$L__BB0_8;
	mov.b32 	%r440, 0;
	st.shared.u32 	[%r33+160], %r440;
$L__BB0_74:
	add.s32 	%r556, %r556, %r4;
	setp.lt.s32 	%p70, %r556, %r29;
	@%p70 bra 	$L__BB0_6;
$L__BB0_75:
	bar.sync 	0;
	setp.lt.s32 	%p71, %r28, 17;
	mov.b32 	%r596, 0;
	@%p71 bra 	$L__BB0_79;
	mad.lo.s32 	%r110, %r29, 1235, -19760;
	setp.ge.s32 	%p72, %r3, %r110;
	@%p72 bra 	$L__BB0_79;
	mov.b32 	%r596, 0;
	mov.u32 	%r594, %r3;
$L__BB0_78:
	mul.hi.u32 	%r444, %r594, -1467592063;
	sub.s32 	%r445, %r594, %r444;
	shr.u32 	%r446, %r445, 1;
	add.s32 	%r447, %r446, %r444;
	shr.u32 	%r448, %r447, 10;
	mul.lo.s32 	%r449, %r448, 1235;
	sub.s32 	%r450, %r594, %r449;
	and.b32  	%r451, %r450, 31;
	mov.u32 	%r452, _ZZ25process_seed_optimized_v2PKlPiiE11shared_tile;
	mad.lo.s32 	%r453, %r448, 164, %r452;
	shr.u32 	%r454, %r450, 3;
	and.b32  	%r455, %r454, 252;
	add.s32 	%r456, %r453, %r455;
	ld.shared.u32 	%rd240, [%r456];
	ld.shared.u32 	%rd241, [%r456+4];
	shl.b64 	%rd242, %rd241, 32;
	or.b64  	%rd243, %rd242, %rd240;
	shr.u64 	%rd244, %rd243, %r451;
	cvt.u32.u64 	%r457, %rd244;
	and.b32  	%r458, %r5, %r457;
	popc.b32 	%r459, %r458;
	ld.shared.u32 	%rd245, [%r456+164];
	ld.shared.u32 	%rd246, [%r456+168];
	shl.b64 	%rd247, %rd246, 32;
	or.b64  	%rd248, %rd247, %rd245;
	shr.u64 	%rd249, %rd248, %r451;
	cvt.u32.u64 	%r460, %rd249;
	and.b32  	%r461, %r6, %r460;
	popc.b32 	%r462, %r461;
	add.s32 	%r463, %r462, %r459;
	ld.shared.u32 	%rd250, [%r456+328];
	ld.shared.u32 	%rd251, [%r456+332];
	shl.b64 	%rd252, %rd251, 32;
	or.b64  	%rd253, %rd252, %rd250;
	shr.u64 	%rd254, %rd253, %r451;
	cvt.u32.u64 	%r464, %rd254;
	and.b32  	%r465, %r7, %r464;
	popc.b32 	%r466, %r465;
	add.s32 	%r467, %r466, %r463;
	ld.shared.u32 	%rd255, [%r456+492];
	ld.shared.u32 	%rd256, [%r456+496];
	shl.b64 	%rd257, %rd256, 32;
	or.b64  	%rd258, %rd257, %rd255;
	shr.u64 	%rd259, %rd258, %r451;
	cvt.u32.u64 	%r468, %rd259;
	and.b32  	%r469, %r8, %r468;
	popc.b32 	%r470, %r469;
	add.s32 	%r471, %r470, %r467;
	ld.shared.u32 	%rd260, [%r456+656];
	ld.shared.u32 	%rd261, [%r456+660];
	shl.b64 	%rd262, %rd261, 32;
	or.b64  	%rd263, %rd262, %rd260;
	shr.u64 	%rd264, %rd263, %r451;
	cvt.u32.u64 	%r472, %rd264;
	and.b32  	%r473, %r9, %r472;
	popc.b32 	%r474, %r473;
	add.s32 	%r475, %r474, %r471;
	ld.shared.u32 	%rd265, [%r456+820];
	ld.shared.u32 	%rd266, [%r456+824];
	shl.b64 	%rd267, %rd266, 32;
	or.b64  	%rd268, %rd267, %rd265;
	shr.u64 	%rd269, %rd268, %r451;
	cvt.u32.u64 	%r476, %rd269;
	and.b32  	%r477, %r10, %r476;
	popc.b32 	%r478, %r477;
	add.s32 	%r479, %r478, %r475;
	ld.shared.u32 	%rd270, [%r456+984];
	ld.shared.u32 	%rd271, [%r456+988];
	shl.b64 	%rd272, %rd271, 32;
	or.b64  	%rd273, %rd272, %rd270;
	shr.u64 	%rd274, %rd273, %r451;
	cvt.u32.u64 	%r480, %rd274;
	and.b32  	%r481, %r11, %r480;
	popc.b32 	%r482, %r481;
	add.s32 	%r483, %r482, %r479;
	ld.shared.u32 	%rd275, [%r456+1148];
	ld.shared.u32 	%rd276, [%r456+1152];
	shl.b64 	%rd277, %rd276, 32;
	or.b64  	%rd278, %rd277, %rd275;
	shr.u64 	%rd279, %rd278, %r451;
	cvt.u32.u64 	%r484, %rd279;
	and.b32  	%r485, %r12, %r484;
	popc.b32 	%r486, %r485;
	add.s32 	%r487, %r486, %r483;
	ld.shared.u32 	%rd280, [%r456+1312];
	ld.shared.u32 	%rd281, [%r456+1316];
	shl.b64 	%rd282, %rd281, 32;
	or.b64  	%rd283, %rd282, %rd280;
	shr.u64 	%rd284, %rd283, %r451;
	cvt.u32.u64 	%r488, %rd284;
	and.b32  	%r489, %r13, %r488;
	popc.b32 	%r490, %r489;
	add.s32 	%r491, %r490, %r487;
	ld.shared.u32 	%rd285, [%r456+1476];
	ld.shared.u32 	%rd286, [%r456+1480];
	shl.b64 	%rd287, %rd286, 32;
	or.b64  	%rd288, %rd287, %rd285;
	shr.u64 	%rd289, %rd288, %r451;
	cvt.u32.u64 	%r492, %rd289;
	and.b32  	%r493, %r14, %r492;
	popc.b32 	%r494, %r493;
	add.s32 	%r495, %r494, %r491;
	ld.shared.u32 	%rd290, [%r456+1640];
	ld.shared.u32 	%rd291, [%r456+1644];
	shl.b64 	%rd292, %rd291, 32;
	or.b64  	%rd293, %rd292, %rd290;
	shr.u64 	%rd294, %rd293, %r451;
	cvt.u32.u64 	%r496, %rd294;
	and.b32  	%r497, %r15, %r496;
	popc.b32 	%r498, %r497;
	add.s32 	%r499, %r498, %r495;
	ld.shared.u32 	%rd295, [%r456+1804];
	ld.shared.u32 	%rd296, [%r456+1808];
	shl.b64 	%rd297, %rd296, 32;
	or.b64  	%rd298, %rd297, %rd295;
	shr.u64 	%rd299, %rd298, %r451;
	cvt.u32.u64 	%r500, %rd299;
	and.b32  	%r501, %r16, %r500;
	popc.b32 	%r502, %r501;
	add.s32 	%r503, %r502, %r499;
	ld.shared.u32 	%rd300, [%r456+1968];
	ld.shared.u32 	%rd301, [%r456+1972];
	shl.b64 	%rd302, %rd301, 32;
	or.b64  	%rd303, %rd302, %rd300;
	shr.u64 	%rd304, %rd303, %r451;
	cvt.u32.u64 	%r504, %rd304;
	and.b32  	%r505, %r17, %r504;
	popc.b32 	%r506, %r505;
	add.s32 	%r507, %r506, %r503;
	ld.shared.u32 	%rd305, [%r456+2132];
	ld.shared.u32 	%rd306, [%r456+2136];
	shl.b64 	%rd307, %rd306, 32;
	or.b64  	%rd308, %rd307, %rd305;
	shr.u64 	%rd309, %rd308, %r451;
	cvt.u32.u64 	%r508, %rd309;
	and.b32  	%r509, %r18, %r508;
	popc.b32 	%r510, %r509;
	add.s32 	%r511, %r510, %r507;
	ld.shared.u32 	%rd310, [%r456+2296];
	ld.shared.u32 	%rd311, [%r456+2300];
	shl.b64 	%rd312, %rd311, 32;
	or.b64  	%rd313, %rd312, %rd310;
	shr.u64 	%rd314, %rd313, %r451;
	cvt.u32.u64 	%r512, %rd314;
	and.b32  	%r513, %r19, %r512;
	popc.b32 	%r514, %r513;
	add.s32 	%r515, %r514, %r511;
	ld.shared.u32 	%rd315, [%r456+2460];
	ld.shared.u32 	%rd316, [%r456+2464];
	shl.b64 	%rd317, %rd316, 32;
	or.b64  	%rd318, %rd317, %rd315;
	shr.u64 	%rd319, %rd318, %r451;
	cvt.u32.u64 	%r516, %rd319;
	and.b32  	%r517, %r20, %r516;
	popc.b32 	%r518, %r517;
	add.s32 	%r519, %r518, %r515;
	ld.shared.u32 	%rd320, [%r456+2624];
	ld.shared.u32 	%rd321, [%r456+2628];
	shl.b64 	%rd322, %rd321, 32;
	or.b64  	%rd323, %rd322, %rd320;
	shr.u64 	%rd324, %rd323, %r451;
	cvt.u32.u64 	%r520, %rd324;
	and.b32  	%r521, %r21, %r520;
	popc.b32 	%r522, %r521;
	add.s32 	%r523, %r522, %r519;
	max.s32 	%r596, %r523, %r596;
	add.s32 	%r594, %r594, %r4;
	setp.lt.s32 	%p73, %r594, %r110;
	@%p73 bra 	$L__BB0_78;
$L__BB0_79:
	max.s32 	%r597, %r596, %r597;
	bar.sync 	0;
	add.s32 	%r554, %r554, 128;
	setp.lt.s32 	%p74, %r554, %r25;
	@%p74 bra 	$L__BB0_4;
$L__BB0_80:
	add.s32 	%r553, %r553, 1;
	setp.ne.s32 	%p75, %r553, 5;
	@%p75 bra 	$L__BB0_2;
	shfl.sync.down.b32	%r524|%p76, %r597, 16, 31, -1;
	max.s32 	%r525, %r524, %r597;
	shfl.sync.down.b32	%r526|%p77, %r525, 8, 31, -1;
	max.s32 	%r527, %r526, %r525;
	shfl.sync.down.b32	%r528|%p78, %r527, 4, 31, -1;
	max.s32 	%r529, %r528, %r527;
	shfl.sync.down.b32	%r530|%p79, %r529, 2, 31, -1;
	max.s32 	%r531, %r530, %r529;
	shfl.sync.down.b32	%r532|%p80, %r531, 1, 31, -1;
	max.s32 	%r120, %r532, %r531;
	and.b32  	%r121, %r2, 31;
	setp.ne.s32 	%p81, %r121, 0;
	@%p81 bra 	$L__BB0_83;
	shr.u32 	%r533, %r3, 3;
	and.b32  	%r534, %r533, 536870908;
	mov.u32 	%r535, _ZZ25process_seed_optimized_v2PKlPiiE8warp_max;
	add.s32 	%r536, %r535, %r534;
	st.shared.u32 	[%r536], %r120;
$L__BB0_83:
	bar.sync 	0;
	setp.gt.u32 	%p82, %r3, 31;
	@%p82 bra 	$L__BB0_88;
	add.s32 	%r538, %r4, 31;
	shr.u32 	%r539, %r538, 5;
	setp.ge.u32 	%p83, %r121, %r539;
	mov.b32 	%r598, 0;
	@%p83 bra 	$L__BB0_86;
	shl.b32 	%r540, %r121, 2;
	mov.u32 	%r541, _ZZ25process_seed_optimized_v2PKlPiiE8warp_max;
	add.s32 	%r542, %r541, %r540;
	ld.shared.u32 	%r598, [%r542];
$L__BB0_86:
	setp.ne.s32 	%p84, %r121, 0;
	shfl.sync.down.b32	%r543|%p85, %r598, 16, 31, -1;
	max.s32 	%r544, %r543, %r598;
	shfl.sync.down.b32	%r545|%p86, %r544, 8, 31, -1;
	max.s32 	%r546, %r545, %r544;
	shfl.sync.down.b32	%r547|%p87, %r546, 4, 31, -1;
	max.s32 	%r548, %r547, %r546;
	shfl.sync.down.b32	%r549|%p88, %r548, 2, 31, -1;
	max.s32 	%r550, %r549, %r548;
	shfl.sync.down.b32	%r551|%p89, %r550, 1, 31, -1;
	max.s32 	%r124, %r551, %r550;
	@%p84 bra 	$L__BB0_88;
	ld.param.u64 	%rd328, [_Z25process_seed_optimized_v2PKlPii_param_1];
	cvta.to.global.u64 	%rd325, %rd328;
	mul.wide.u32 	%rd326, %r1, 4;
	add.s64 	%rd327, %rd325, %rd326;
	st.global.u32 	[%rd327], %r124;
$L__BB0_88:
	ret;

}


// ===== COMPILED SASS (sm_100) =====

	.target	sm_100

	.elftype	@"ET_EXEC"


//--------------------- .note.nv.tkinfo           --------------------------
	.section	.note.nv.tkinfo,"",@"SHT_NOTE"
	.sectionflags	@"SHF_NOTE_NV_TKINFO"
	.tkinfo
        /*0018*/ 	.word	0x00000002
        /*0030*/ 	.string	""
        /*0030*/ 	.string	"ptxas"
        /*0030*/ 	.string	"Cuda compilation tools, release 13.0, V13.0.88"
        /*0030*/ 	.string	"Build cuda_13.0.r13.0/compiler.36424714_0"
        /*0030*/ 	.string	"-arch sm_100 -m 64 "



//--------------------- .note.nv.cuinfo           --------------------------
	.section	.note.nv.cuinfo,"",@"SHT_NOTE"
	.sectionflags	@"SHF_NOTE_NV_CUINFO"
        /*0018*/ 	.short	0x0002
        /*001a*/ 	.short	0x0064
        /*001c*/ 	.short	0x0082
	.zero		2


//--------------------- .nv.info                  --------------------------
	.section	.nv.info,"",@"SHT_CUDA_INFO"
	.align	4


	//----- nvinfo : EIATTR_REGCOUNT
	.align		4
        /*0000*/ 	.byte	0x04, 0x2f
        /*0002*/ 	.short	(.L_4 - .L_3)
	.align		4
.L_3:
        /*0004*/ 	.word	index@(_Z25process_seed_optimized_v2PKlPii)
        /*0008*/ 	.word	0x00000020


	//----- nvinfo : EIATTR_FRAME_SIZE
	.align		4
.L_4:
        /*000c*/ 	.byte	0x04, 0x11
        /*000e*/ 	.short	(.L_6 - .L_5)
	.align		4
.L_5:
        /*0010*/ 	.word	index@(_Z25process_seed_optimized_v2PKlPii)
        /*0014*/ 	.word	0x00000000


	//----- nvinfo : EIATTR_MIN_STACK_SIZE
	.align		4
.L_6:
        /*0018*/ 	.byte	0x04, 0x12
        /*001a*/ 	.short	(.L_8 - .L_7)
	.align		4
.L_7:
        /*001c*/ 	.word	index@(_Z25process_seed_optimized_v2PKlPii)
        /*0020*/ 	.word	0x00000000
.L_8:


//--------------------- .nv.compat                --------------------------
	.section	.nv.compat,"",@"SHT_CUDA_COMPAT_INFO"
	.align	4
        /*0000*/ 	.byte	0x02, 0x09, 0x00, 0x00, 0x02, 0x02, 0x01, 0x00, 0x02, 0x05, 0x05, 0x00, 0x03, 0x07, 0x01, 0x01
        /*0010*/ 	.byte	0x02, 0x03, 0x00, 0x00, 0x02, 0x06, 0x01, 0x00, 0x04, 0x0b, 0x08, 0x00, 0x09, 0x00, 0x00, 0x00
        /*0020*/ 	.byte	0x00, 0x00, 0x00, 0x00


//--------------------- .nv.info._Z25process_seed_optimized_v2PKlPii --------------------------
	.section	.nv.info._Z25process_seed_optimized_v2PKlPii,"",@"SHT_CUDA_INFO"
	.sectionflags	@""
	.align	4


	//----- nvinfo : EIATTR_CUDA_API_VERSION
	.align		4
        /*0000*/ 	.byte	0x04, 0x37
        /*0002*/ 	.short	(.L_10 - .L_9)
.L_9:
        /*0004*/ 	.word	0x00000082


	//----- nvinfo : EIATTR_KPARAM_INFO
	.align		4
.L_10:
        /*0008*/ 	.byte	0x04, 0x17
        /*000a*/ 	.short	(.L_12 - .L_11)
.L_11:
        /*000c*/ 	.word	0x00000000
        /*0010*/ 	.short	0x0002
        /*0012*/ 	.short	0x0010
        /*0014*/ 	.byte	0x00, 0xf0, 0x11, 0x00


	//----- nvinfo : EIATTR_KPARAM_INFO
	.align		4
.L_12:
        /*0018*/ 	.byte	0x04, 0x17
        /*001a*/ 	.short	(.L_14 - .L_13)
.L_13:
        /*001c*/ 	.word	0x00000000
        /*0020*/ 	.short	0x0001
        /*0022*/ 	.short	0x0008
        /*0024*/ 	.byte	0x00, 0xf5, 0x21, 0x00


	//----- nvinfo : EIATTR_KPARAM_INFO
	.align		4
.L_14:
        /*0028*/ 	.byte	0x04, 0x17
        /*002a*/ 	.short	(.L_16 - .L_15)
.L_15:
        /*002c*/ 	.word	0x00000000
        /*0030*/ 	.short	0x0000
        /*0032*/ 	.short	0x0000
        /*0034*/ 	.byte	0x00, 0xf5, 0x21, 0x00


	//----- nvinfo : EIATTR_SPARSE_MMA_MASK
	.align		4
.L_16:
        /*0038*/ 	.byte	0x03, 0x50
        /*003a*/ 	.short	0x0000


	//----- nvinfo : EIATTR_MAXREG_COUNT
	.align		4
        /*003c*/ 	.byte	0x03, 0x1b
        /*003e*/ 	.short	0x00ff


	//----- nvinfo : EIATTR_NUM_BARRIERS
	.align		4
        /*0040*/ 	.byte	0x02, 0x4c
        /*0042*/ 	.byte	0x01
	.zero		1


	//----- nvinfo : EIATTR_MERCURY_ISA_VERSION
	.align		4
        /*0044*/ 	.byte	0x03, 0x5f
        /*0046*/ 	.short	0x0101


	//----- nvinfo : EIATTR_COOP_GROUP_MASK_REGIDS
	.align		4
        /*0048*/ 	.byte	0x04, 0x29
        /*004a*/ 	.short	(.L_18 - .L_17)


	//   ....[0]....
.L_17:
        /*004c*/ 	.word	0xffffffff


	//   ....[1]....
        /*0050*/ 	.word	0xffffffff


	//   ....[2]....
        /*0054*/ 	.word	0xffffffff


	//   ....[3]....
        /*0058*/ 	.word	0xffffffff


	//   ....[4]....
        /*005c*/ 	.word	0xffffffff


	//   ....[5]....
        /*0060*/ 	.word	0xffffffff


	//   ....[6]....
        /*0064*/ 	.word	0xffffffff


	//   ....[7]....
        /*0068*/ 	.word	0xffffffff


	//   ....[8]....
        /*006c*/ 	.word	0xffffffff


	//   ....[9]....
        /*0070*/ 	.word	0xffffffff


	//----- nvinfo : EIATTR_COOP_GROUP_INSTR_OFFSETS
	.align		4
.L_18:
        /*0074*/ 	.byte	0x04, 0x28
        /*0076*/ 	.short	(.L_20 - .L_19)


	//   ....[0]....
.L_19:
        /*0078*/ 	.word	0x00003d40


	//   ....[1]....
        /*007c*/ 	.word	0x00003d80


	//   ....[2]....
        /*0080*/ 	.word	0x00003e00


	//   ....[3]....
        /*0084*/ 	.word	0x00003e40


	//   ....[4]....
        /*0088*/ 	.word	0x00003e60


	//   ....[5]....
        /*008c*/ 	.word	0x00003f60


	//   ....[6]....
        /*0090*/ 	.word	0x00003f80


	//   ....[7]....
        /*0094*/ 	.word	0x00003fa0


	//   ....[8]....
        /*0098*/ 	.word	0x00003fc0


	//   ....[9]....
        /*009c*/ 	.word	0x00003fe0


	//----- nvinfo : EIATTR_VRC_CTA_INIT_COUNT
	.align		4
.L_20:
        /*00a0*/ 	.byte	0x02, 0x4a
	.zero		1
	.zero		1


	//----- nvinfo : EIATTR_EXIT_INSTR_OFFSETS
	.align		4
        /*00a4*/ 	.byte	0x04, 0x1c
        /*00a6*/ 	.short	(.L_22 - .L_21)


	//   ....[0]....
.L_21:
        /*00a8*/ 	.word	0x00000040


	//   ....[1]....
        /*00ac*/ 	.word	0x00003ea0


	//   ....[2]....
        /*00b0*/ 	.word	0x00003ff0


	//   ....[3]....
        /*00b4*/ 	.word	0x00004040


	//----- nvinfo : EIATTR_CRS_STACK_SIZE
	.align		4
.L_22:
        /*00b8*/ 	.byte	0x04, 0x1e
        /*00ba*/ 	.short	(.L_24 - .L_23)
.L_23:
        /*00bc*/ 	.word	0x00000000


	//----- nvinfo : EIATTR_CBANK_PARAM_SIZE
	.align		4
.L_24:
        /*00c0*/ 	.byte	0x03, 0x19
        /*00c2*/ 	.short	0x0014


	//----- nvinfo : EIATTR_PARAM_CBANK
	.align		4
        /*00c4*/ 	.byte	0x04, 0x0a
        /*00c6*/ 	.short	(.L_26 - .L_25)
	.align		4
.L_25:
        /*00c8*/ 	.word	index@(.nv.constant0._Z25process_seed_optimized_v2PKlPii)
        /*00cc*/ 	.short	0x0380
        /*00ce*/ 	.short	0x0014


	//----- nvinfo : EIATTR_SW_WAR
	.align		4
.L_26:
        /*00d0*/ 	.byte	0x04, 0x36
        /*00d2*/ 	.short	(.L_28 - .L_27)
.L_27:
        /*00d4*/ 	.word	0x00000008
.L_28:


//--------------------- .nv.callgraph             --------------------------
	.section	.nv.callgraph,"",@"SHT_CUDA_CALLGRAPH"
	.align	4
	.sectionentsize	8
	.align		4
        /*0000*/ 	.word	0x00000000
	.align		4
        /*0004*/ 	.word	0xffffffff
	.align		4
        /*0008*/ 	.word	0x00000000
	.align		4
        /*000c*/ 	.word	0xfffffffe
	.align		4
        /*0010*/ 	.word	0x00000000
	.align		4
        /*0014*/ 	.word	0xfffffffd
	.align		4
        /*0018*/ 	.word	0x00000000
	.align		4
        /*001c*/ 	.word	0xfffffffc


//--------------------- .nv.constant3             --------------------------
	.section	.nv.constant3,"a",@progbits
	.align	4
.nv.constant3:
	.type		chunk_starts,@object
	.size		chunk_starts,(chunk_rows - chunk_starts)
chunk_starts:
        /*0000*/ 	.byte	0x00, 0x00, 0x00, 0x00, 0xf9, 0x00, 0x00, 0x00, 0xf2, 0x01, 0x00, 0x00, 0xeb, 0x02, 0x00, 0x00
        /*0010*/ 	.byte	0xe4, 0x03, 0x00, 0x00
	.type		chunk_rows,@object
	.size		chunk_rows,(d_mask_compressed - chunk_rows)
chunk_rows:
        /*0014*/ 	.byte	0x02, 0x01, 0x00, 0x00, 0x02, 0x01, 0x00, 0x00, 0x02, 0x01, 0x00, 0x00, 0x02, 0x01, 0x00, 0x00
        /*0024*/ 	.byte	0x00, 0x01, 0x00, 0x00
	.type		d_mask_compressed,@object
	.size		d_mask_compressed,(.L_2 - d_mask_compressed)
d_mask_compressed:
        /*0028*/ 	.byte	0xc0, 0x07, 0x00, 0x00, 0xf0, 0x1f, 0x00, 0x00, 0xf8, 0x3f, 0x00, 0x00, 0xfc, 0x7f, 0x00, 0x00
        /*0038*/ 	.byte	0xfe, 0xff, 0x00, 0x00, 0xfe, 0xff, 0x00, 0x00, 0xff, 0xff, 0x01, 0x00, 0x7f, 0xfc, 0x01, 0x00
        /*0048*/ 	.byte	0x7f, 0xfc, 0x01, 0x00, 0x7f, 0xfc, 0x01, 0x00, 0xff, 0xff, 0x01, 0x00, 0xfe, 0xff, 0x00, 0x00
        /*0058*/ 	.byte	0xfe, 0xff, 0x00, 0x00, 0xfc, 0x7f, 0x00, 0x00, 0xf8, 0x3f, 0x00, 0x00, 0xf0, 0x1f, 0x00, 0x00
        /*0068*/ 	.byte	0xc0, 0x07, 0x00, 0x00
.L_2:


//--------------------- .text._Z25process_seed_optimized_v2PKlPii --------------------------
	.section	.text._Z25process_seed_optimized_v2PKlPii,"ax",@progbits
	.align	128
        .global         _Z25process_seed_optimized_v2PKlPii
        .type           _Z25process_seed_optimized_v2PKlPii,@function
        .size           _Z25process_seed_optimized_v2PKlPii,(.L_x_45 - _Z25process_seed_optimized_v2PKlPii)
        .other          _Z25process_seed_optimized_v2PKlPii,@"STO_CUDA_ENTRY STV_DEFAULT"
_Z25process_seed_optimized_v2PKlPii:
.text._Z25process_seed_optimized_v2PKlPii:
[----:B------:R-:W-:Y:S01]  /*0000*/  LDC R1, c[0x0][0x37c] ;  /* 0x0000df00ff017b82 */ /* 0x000fe20000000800 */
[----:B------:R-:W0:Y:S01]  /*0010*/  S2R R0, SR_CTAID.X ;  /* 0x0000000000007919 */ /* 0x000e220000002500 */
[----:B------:R-:W0:Y:S02]  /*0020*/  LDCU UR4, c[0x0][0x390] ;  /* 0x00007200ff0477ac */ /* 0x000e240008000800 */
[----:B0-----:R-:W-:-:S13]  /*0030*/  ISETP.GE.AND P0, PT, R0, UR4, PT ;  /* 0x0000000400007c0c */ /* 0x001fda000bf06270 */
[----:B------:R-:W-:Y:S05]  /*0040*/  @P0 EXIT ;  /* 0x000000000000094d */ /* 0x000fea0003800000 */
[----:B------:R-:W0:Y:S01]  /*0050*/  LDC.64 R8, c[0x0][0x380] ;  /* 0x0000e000ff087b82 */ /* 0x000e220000000a00 */
[----:B------:R-:W1:Y:S01]  /*0060*/  LDCU.64 UR10, c[0x0][0x358] ;  /* 0x00006b00ff0a77ac */ /* 0x000e620008000a00 */
[----:B------:R-:W2:Y:S01]  /*0070*/  S2R R2, SR_TID.Y ;  /* 0x0000000000027919 */ /* 0x000ea20000002200 */
[----:B------:R-:W2:Y:S01]  /*0080*/  S2R R3, SR_TID.X ;  /* 0x0000000000037919 */ /* 0x000ea20000002100 */
[----:B------:R-:W2:Y:S04]  /*0090*/  LDCU UR4, c[0x0][0x360] ;  /* 0x00006c00ff0477ac */ /* 0x000ea80008000800 */
[----:B------:R-:W3:Y:S01]  /*00a0*/  LDC.64 R10, c[0x3][0x28] ;  /* 0x00c00a00ff0a7b82 */ /* 0x000ee20000000a00 */
[----:B------:R-:W4:Y:S01]  /*00b0*/  LDCU UR18, c[0x3][0x68] ;  /* 0x00c00d00ff1277ac */ /* 0x000f220008000800 */
[----:B------:R-:W0:Y:S06]  /*00c0*/  LDCU.64 UR16, c[0x3][0x60] ;  /* 0x00c00c00ff1077ac */ /* 0x000e2c0008000a00 */
[----:B------:R-:W3:Y:S01]  /*00d0*/  LDC.64 R12, c[0x3][0x30] ;  /* 0x00c00c00ff0c7b82 */ /* 0x000ee20000000a00 */
[----:B------:R-:W0:Y:S02]  /*00e0*/  LDCU.128 UR12, c[0x3][0x50] ;  /* 0x00c00a00ff0c77ac */ /* 0x000e240008000c00 */
[----:B0-----:R-:W-:-:S05]  /*00f0*/  IMAD.WIDE.U32 R8, R0, 0x8, R8 ;  /* 0x0000000800087825 */ /* 0x001fca00078e0008 */
[----:B------:R-:W0:Y:S01]  /*0100*/  LDC.64 R14, c[0x3][0x38] ;  /* 0x00c00e00ff0e7b82 */ /* 0x000e220000000a00 */
[----:B-1----:R-:W5:Y:S01]  /*0110*/  LDG.E.64.CONSTANT R8, desc[UR10][R8.64] ;  /* 0x0000000a08087981 */ /* 0x002f62000c1e9b00 */
[----:B------:R-:W1:Y:S06]  /*0120*/  LDCU UR6, c[0x0][0x364] ;  /* 0x00006c80ff0677ac */ /* 0x000e6c0008000800 */
[----:B------:R-:W0:Y:S01]  /*0130*/  LDC.64 R16, c[0x3][0x40] ;  /* 0x00c01000ff107b82 */ /* 0x000e220000000a00 */
[----:B--2---:R-:W-:Y:S02]  /*0140*/  IMAD R2, R2, UR4, R3 ;  /* 0x0000000402027c24 */ /* 0x004fe4000f8e0203 */
[----:B------:R-:W-:-:S05]  /*0150*/  IMAD.MOV.U32 R3, RZ, RZ, RZ ;  /* 0x000000ffff037224 */ /* 0x000fca00078e00ff */
[----:B------:R-:W2:Y:S01]  /*0160*/  LDC.64 R18, c[0x3][0x48] ;  /* 0x00c01200ff127b82 */ /* 0x000ea20000000a00 */
[----:B-1----:R-:W-:-:S03]  /*0170*/  UIMAD UR6, UR4, UR6, URZ ;  /* 0x00000006040672a4 */ /* 0x002fc6000f8e02ff */
[----:B---34-:R-:W-:-:S09]  /*0180*/  UMOV UR4, URZ ;  /* 0x000000ff00047c82 */ /* 0x018fd20008000000 */
.L_x_43:
[----:B------:R-:W-:Y:S02]  /*0190*/  USHF.L.U32 UR7, UR4, 0x2, URZ ;  /* 0x0000000204077899 */ /* 0x000fe400080006ff */
[----:B------:R-:W-:-:S04]  /*01a0*/  UIADD3 UR4, UPT, UPT, UR4, 0x1, URZ ;  /* 0x0000000104047890 */ /* 0x000fc8000fffe0ff */
[----:B------:R-:W-:-:S06]  /*01b0*/  UISETP.NE.AND UP0, UPT, UR4, 0x5, UPT ;  /* 0x000000050400788c */ /* 0x000fcc000bf05270 */
[----:B------:R-:W1:Y:S02]  /*01c0*/  LDCU UR19, c[0x3][UR7+0x14] ;  /* 0x00c00280071377ac */ /* 0x000e640008000800 */
[----:B-1----:R-:W-:-:S09]  /*01d0*/  UISETP.GE.AND UP1, UPT, UR19, 0x1, UPT ;  /* 0x000000011300788c */ /* 0x002fd2000bf26270 */
[----:B------:R-:W-:Y:S05]  /*01e0*/  BRA.U !UP1, `(.L_x_0) ;  /* 0x0000003909d07547 */ /* 0x000fea000b800000 */
[----:B------:R-:W1:Y:S01]  /*01f0*/  LDCU UR7, c[0x3][UR7] ;  /* 0x00c00000070777ac */ /* 0x000e620008000800 */
[----:B------:R-:W-:-:S05]  /*0200*/  UMOV UR5, URZ ;  /* 0x000000ff00057c82 */ /* 0x000fca0008000000 */
.L_x_42:
[----:B------:R-:W-:Y:S01]  /*0210*/  UIADD3 UR8, UPT, UPT, UR19, -UR5, URZ ;  /* 0x8000000513087290 */ /* 0x000fe2000fffe0ff */
[----:B------:R-:W-:Y:S03]  /*0220*/  BSSY.RECONVERGENT B0, `(.L_x_1) ;  /* 0x0000329000007945 */ /* 0x000fe60003800200 */
[----:B------:R-:W-:-:S04]  /*0230*/  UISETP.LT.AND UP1, UPT, UR8, 0x90, UPT ;  /* 0x000000900800788c */ /* 0x000fc8000bf21270 */
[----:B------:R-:W-:-:S06]  /*0240*/  USEL UR8, UR8, 0x90, UP1 ;  /* 0x0000009008087887 */ /* 0x000fcc0008800000 */
[----:B------:R-:W-:-:S13]  /*0250*/  ISETP.GE.AND P0, PT, R2, UR8, PT ;  /* 0x0000000802007c0c */ /* 0x000fda000bf06270 */
[----:B------:R-:W-:Y:S05]  /*0260*/  @P0 BRA `(.L_x_2) ;  /* 0x0000003000900947 */ /* 0x000fea0003800000 */
[----:B-1----:R-:W-:Y:S02]  /*0270*/  IMAD.U32 R5, RZ, RZ, UR7 ;  /* 0x00000007ff057e24 */ /* 0x002fe4000f8e00ff */
[----:B------:R-:W-:Y:S02]  /*0280*/  IMAD.MOV.U32 R4, RZ, RZ, R2 ;  /* 0x000000ffff047224 */ /* 0x000fe400078e0002 */
[----:B------:R-:W-:-:S07]  /*0290*/  VIADD R5, R5, UR5 ;  /* 0x0000000505057c36 */ /* 0x000fce0008000000 */
.L_x_38:
[----:B-1----:R-:W-:Y:S01]  /*02a0*/  IMAD.IADD R6, R5, 0x1, R4 ;  /* 0x0000000105067824 */ /* 0x002fe200078e0204 */
[----:B------:R-:W-:Y:S04]  /*02b0*/  BSSY.RECONVERGENT B1, `(.L_x_3) ;  /* 0x000031c000017945 */ /* 0x000fe80003800200 */
[----:B------:R-:W-:-:S13]  /*02c0*/  ISETP.GT.AND P0, PT, R6, 0x4e2, PT ;  /* 0x000004e20600780c */ /* 0x000fda0003f04270 */
[----:B------:R-:W-:Y:S05]  /*02d0*/  @P0 BRA `(.L_x_4) ;  /* 0x0000003000640947 */ /* 0x000fea0003800000 */
[----:B------:R-:W1:Y:S01]  /*02e0*/  S2R R22, SR_CgaCtaId ;  /* 0x0000000000167919 */ /* 0x000e620000008800 */
[----:B------:R-:W-:Y:S01]  /*02f0*/  IMAD.MOV.U32 R21, RZ, RZ, 0x5f24f ;  /* 0x0005f24fff157424 */ /* 0x000fe200078e00ff */
[----:B------:R-:W-:Y:S01]  /*0300*/  MOV R7, 0x400 ;  /* 0x0000040000077802 */ /* 0x000fe20000000f00 */
[----:B------:R-:W-:Y:S01]  /*0310*/  UMOV UR9, 0xffffffd8 ;  /* 0xffffffd800097882 */ /* 0x000fe20000000000 */
[----:B------:R-:W-:Y:S01]  /*0320*/  UMOV UR20, 0xfffffd8f ;  /* 0xfffffd8f00147882 */ /* 0x000fe20000000000 */
[C---:B------:R-:W-:Y:S01]  /*0330*/  IMAD R21, R6.reuse, R21, -0xe8492df ;  /* 0xf17b6d2106157424 */ /* 0x040fe200078e0215 */
[----:B------:R-:W-:Y:S01]  /*0340*/  UMOV UR21, 0x226f2955 ;  /* 0x226f295500157882 */ /* 0x000fe20000000000 */
[----:B------:R-:W-:-:S03]  /*0350*/  VIADD R6, R6, 0xfffffd8f ;  /* 0xfffffd8f06067836 */ /* 0x000fc60000000000 */
[----:B-----5:R-:W-:Y:S01]  /*0360*/  IADD3 R20, P0, PT, R8, R21, RZ ;  /* 0x0000001508147210 */ /* 0x020fe20007f1e0ff */
[----:B------:R-:W-:-:S03]  /*0370*/  IMAD R23, R6, R6, RZ ;  /* 0x0000000606177224 */ /* 0x000fc600078e02ff */
[----:B------:R-:W-:-:S03]  /*0380*/  LEA.HI.X.SX32 R21, R21, R9, 0x1, P0 ;  /* 0x0000000915157211 */ /* 0x000fc600000f0eff */
[----:B------:R-:W-:Y:S01]  /*0390*/  IMAD.WIDE R20, R23, 0x4307a7, R20 ;  /* 0x004307a717147825 */ /* 0x000fe200078e0214 */
[----:B-1----:R-:W-:-:S05]  /*03a0*/  LEA R7, R22, R7, 0x18 ;  /* 0x0000000716077211 */ /* 0x002fca00078ec0ff */
[----:B------:R-:W-:Y:S02]  /*03b0*/  IMAD R6, R4, 0xa4, R7 ;  /* 0x000000a404067824 */ /* 0x000fe400078e0207 */
[----:B------:R-:W-:Y:S02]  /*03c0*/  IMAD.MOV.U32 R7, RZ, RZ, 0x4636e85a ;  /* 0x4636e85aff077424 */ /* 0x000fe400078e00ff */
[----:B------:R-:W-:-:S07]  /*03d0*/  IMAD.MOV.U32 R24, RZ, RZ, R6 ;  /* 0x000000ffff187224 */ /* 0x000fce00078e0006 */
.L_x_37:
[----:B------:R-:W-:Y:S01]  /*03e0*/  UIADD3 UR22, UPT, UPT, UR9, 0x28, URZ ;  /* 0x0000002809167890 */ /* 0x000fe2000fffe0ff */
[----:B------:R-:W-:-:S03]  /*03f0*/  IMAD.MOV.U32 R25, RZ, RZ, RZ ;  /* 0x000000ffff197224 */ /* 0x000fc600078e00ff */
[----:B------:R-:W-:Y:S02]  /*0400*/  UISETP.GE.U32.AND UP1, UPT, UR22, UR9, UPT ;  /* 0x000000091600728c */ /* 0x000fe4000bf26070 */
[----:B------:R-:W-:Y:S02]  /*0410*/  UISETP.GT.U32.AND UP2, UPT, UR22, 0x27, UPT ;  /* 0x000000271600788c */ /* 0x000fe4000bf44070 */
[----:B------:R-:W-:-:S05]  /*0420*/  UISETP.GT.U32.AND UP3, UPT, UR22, 0x26, UPT ;  /* 0x000000261600788c */ /* 0x000fca000bf64070 */
[----:B------:R-:W-:Y:S06]  /*0430*/  BRA.U UP1, `(.L_x_5) ;  /* 0x00000001014c7547 */ /* 0x000fec000b800000 */
[----:B------:R-:W-:Y:S01]  /*0440*/  IMAD R23, R7, UR20, RZ ;  /* 0x0000001407177c24 */ /* 0x000fe2000f8e02ff */
[----:B------:R-:W-:-:S04]  /*0450*/  USHF.R.S32.HI UR22, URZ, 0x1f, UR21 ;  /* 0x0000001fff167899 */ /* 0x000fc80008011415 */
[----:B------:R-:W-:Y:S02]  /*0460*/  SHF.R.S32.HI R25, RZ, 0x1f, R23 ;  /* 0x0000001fff197819 */ /* 0x000fe40000011417 */
[----:B------:R-:W-:-:S04]  /*0470*/  IADD3 R23, P0, P1, R23, UR21, R20 ;  /* 0x0000001517177c10 */ /* 0x000fc8000f91e014 */
[----:B------:R-:W-:Y:S02]  /*0480*/  IADD3.X R22, PT, PT, R25, UR22, R21, P0, P1 ;  /* 0x0000001619167c10 */ /* 0x000fe400087e2415 */
[----:B------:R-:W-:Y:S01]  /*0490*/  LOP3.LUT R25, R23, 0xe434e432, RZ, 0x3c, !PT ;  /* 0xe434e43217197812 */ /* 0x000fe200078e3cff */
[----:B------:R-:W-:Y:S01]  /*04a0*/  IMAD.MOV.U32 R23, RZ, RZ, 0x0 ;  /* 0x00000000ff177424 */ /* 0x000fe200078e00ff */
[----:B------:R-:W-:-:S05]  /*04b0*/  LOP3.LUT R22, R22, 0x5, RZ, 0x3c, !PT ;  /* 0x0000000516167812 */ /* 0x000fca00078e3cff */
[----:B------:R-:W-:Y:S02]  /*04c0*/  IMAD R26, R22, -0x21131993, RZ ;  /* 0xdeece66d161a7824 */ /* 0x000fe400078e02ff */
[----:B------:R-:W-:Y:S02]  /*04d0*/  IMAD.MOV.U32 R22, RZ, RZ, 0xb ;  /* 0x0000000bff167424 */ /* 0x000fe400078e00ff */
[C---:B------:R-:W-:Y:S02]  /*04e0*/  IMAD R27, R25.reuse, 0x5, R26 ;  /* 0x00000005191b7824 */ /* 0x040fe400078e021a */
[----:B------:R-:W-:-:S04]  /*04f0*/  IMAD.WIDE.U32 R22, R25, -0x21131993, R22 ;  /* 0xdeece66d19167825 */ /* 0x000fc800078e0016 */
[----:B------:R-:W-:-:S05]  /*0500*/  IMAD.IADD R23, R23, 0x1, R27 ;  /* 0x0000000117177824 */ /* 0x000fca00078e021b */
[----:B------:R-:W-:-:S04]  /*0510*/  SHF.R.U64 R22, R22, 0x11, R23 ;  /* 0x0000001116167819 */ /* 0x000fc80000001217 */
[----:B------:R-:W-:-:S05]  /*0520*/  LOP3.LUT R22, R22, 0x7fffffff, RZ, 0xc0, !PT ;  /* 0x7fffffff16167812 */ /* 0x000fca00078ec0ff */
[----:B------:R-:W-:-:S05]  /*0530*/  IMAD R22, R22, -0x33333333, RZ ;  /* 0xcccccccd16167824 */ /* 0x000fca00078e02ff */
[----:B------:R-:W-:-:S04]  /*0540*/  SHF.L.W.U32.HI R22, R22, 0x1f, R22 ;  /* 0x0000001f16167819 */ /* 0x000fc80000010e16 */
[----:B------:R-:W-:-:S04]  /*0550*/  ISETP.GE.U32.AND P0, PT, R22, 0x1999999a, PT ;  /* 0x1999999a1600780c */ /* 0x000fc80003f06070 */
[----:B------:R-:W-:-:S09]  /*0560*/  SEL R25, RZ, 0x1, P0 ;  /* 0x00000001ff197807 */ /* 0x000fd20000000000 */
.L_x_5:
[----:B------:R-:W-:Y:S05]  /*0570*/  BRA.U UP2, `(.L_x_6) ;  /* 0x0000000102587547 */ /* 0x000fea000b800000 */
[----:B------:R-:W-:Y:S01]  /*0580*/  VIADD R22, R7, 0x4c1906 ;  /* 0x004c190607167836 */ /* 0x000fe20000000000 */
[----:B------:R-:W-:-:S03]  /*0590*/  UIADD3 UR22, UPT, UPT, UR21, 0x5ac0db, URZ ;  /* 0x005ac0db15167890 */ /* 0x000fc6000fffe0ff */
[----:B------:R-:W-:Y:S01]  /*05a0*/  IMAD R23, R22, UR20, R22 ;  /* 0x0000001416177c24 */ /* 0x000fe2000f8e0216 */
        /* <DEDUP_REMOVED lines=17> */
[----:B------:R-:W-:-:S04]  /*06c0*/  SEL R22, RZ, 0x2, P0 ;  /* 0x00000002ff167807 */ /* 0x000fc80000000000 */
[----:B------:R-:W-:-:S07]  /*06d0*/  LOP3.LUT R25, R22, R25, RZ, 0xfc, !PT ;  /* 0x0000001916197212 */ /* 0x000fce00078efcff */
.L_x_6:
[----:B------:R-:W-:Y:S05]  /*06e0*/  BRA.U UP2, `(.L_x_7) ;  /* 0x00000001025c7547 */ /* 0x000fea000b800000 */
[----:B------:R-:W-:Y:S01]  /*06f0*/  UIADD3 UR22, UPT, UPT, UR20, 0x2, URZ ;  /* 0x0000000214167890 */ /* 0x000fe2000fffe0ff */
[----:B------:R-:W-:Y:S01]  /*0700*/  VIADD R22, R7, 0x98320c ;  /* 0x0098320c07167836 */ /* 0x000fe20000000000 */
[----:B------:R-:W-:-:S04]  /*0710*/  UIADD3 UR23, UPT, UPT, UR21, 0xb581b6, URZ ;  /* 0x00b581b615177890 */ /* 0x000fc8000fffe0ff */
        /* <DEDUP_REMOVED lines=20> */
.L_x_7:
        /* <DEDUP_REMOVED lines=24> */
.L_x_8:
        /* <DEDUP_REMOVED lines=24> */
.L_x_9:
        /* <DEDUP_REMOVED lines=24> */
.L_x_10:
        /* <DEDUP_REMOVED lines=24> */
.L_x_11:
        /* <DEDUP_REMOVED lines=24> */
.L_x_12:
        /* <DEDUP_REMOVED lines=24> */
.L_x_13:
        /* <DEDUP_REMOVED lines=24> */
.L_x_14:
        /* <DEDUP_REMOVED lines=24> */
.L_x_15:
        /* <DEDUP_REMOVED lines=24> */
.L_x_16:
        /* <DEDUP_REMOVED lines=24> */
.L_x_17:
        /* <DEDUP_REMOVED lines=24> */
.L_x_18:
        /* <DEDUP_REMOVED lines=24> */
.L_x_19:
        /* <DEDUP_REMOVED lines=24> */
.L_x_20:
        /* <DEDUP_REMOVED lines=24> */
.L_x_21:
        /* <DEDUP_REMOVED lines=24> */
.L_x_22:
        /* <DEDUP_REMOVED lines=24> */
.L_x_23:
        /* <DEDUP_REMOVED lines=24> */
.L_x_24:
        /* <DEDUP_REMOVED lines=24> */
.L_x_25:
        /* <DEDUP_REMOVED lines=24> */
.L_x_26:
        /* <DEDUP_REMOVED lines=24> */
.L_x_27:
        /* <DEDUP_REMOVED lines=24> */
.L_x_28:
        /* <DEDUP_REMOVED lines=24> */
.L_x_29:
        /* <DEDUP_REMOVED lines=24> */
.L_x_30:
        /* <DEDUP_REMOVED lines=24> */
.L_x_31:
        /* <DEDUP_REMOVED lines=24> */
.L_x_32:
        /* <DEDUP_REMOVED lines=24> */
.L_x_33:
        /* <DEDUP_REMOVED lines=24> */
.L_x_34:
        /* <DEDUP_REMOVED lines=24> */
.L_x_35:
        /* <DEDUP_REMOVED lines=24> */
.L_x_36:
[----:B------:R-:W-:Y:S01]  /*33e0*/  UIADD3 UR20, UPT, UPT, UR20, 0x20, URZ ;  /* 0x0000002014147890 */ /* 0x000fe2000fffe0ff */
[----:B------:R1:W-:Y:S01]  /*33f0*/  STS [R24], R25 ;  /* 0x0000001918007388 */ /* 0x0003e20000000800 */
[----:B------:R-:W-:Y:S01]  /*3400*/  VIADD R7, R7, 0x98320c0 ;  /* 0x098320c007077836 */ /* 0x000fe20000000000 */
[----:B------:R-:W-:Y:S02]  /*3410*/  UIADD3 UR9, UPT, UPT, UR9, 0x1, URZ ;  /* 0x0000000109097890 */ /* 0x000fe4000fffe0ff */
[----:B------:R-:W-:Y:S02]  /*3420*/  UISETP.NE.AND UP1, UPT, UR20, 0x28f, UPT ;  /* 0x0000028f1400788c */ /* 0x000fe4000bf25270 */
[----:B------:R-:W-:Y:S01]  /*3430*/  UIADD3 UR21, UPT, UPT, UR21, 0xb581b60, URZ ;  /* 0x0b581b6015157890 */ /* 0x000fe2000fffe0ff */
[----:B-1----:R-:W-:-:S06]  /*3440*/  VIADD R24, R24, 0x4 ;  /* 0x0000000418187836 */ /* 0x002fcc0000000000 */
[----:B------:R-:W-:Y:S05]  /*3450*/  BRA.U UP1, `(.L_x_37) ;  /* 0xffffffcd01e07547 */ /* 0x000fea000b83ffff */
[----:B------:R1:W-:Y:S02]  /*3460*/  STS [R6+0xa0], RZ ;  /* 0x0000a0ff06007388 */ /* 0x0003e40000000800 */
.L_x_4:
[----:B------:R-:W-:Y:S05]  /*3470*/  BSYNC.RECONVERGENT B1 ;  /* 0x0000000000017941 */ /* 0x000fea0003800200 */
.L_x_3:
[----:B------:R-:W-:-:S05]  /*3480*/  VIADD R4, R4, UR6 ;  /* 0x0000000604047c36 */ /* 0x000fca0008000000 */
[----:B------:R-:W-:-:S13]  /*3490*/  ISETP.GE.AND P0, PT, R4, UR8, PT ;  /* 0x0000000804007c0c */ /* 0x000fda000bf06270 */
[----:B------:R-:W-:Y:S05]  /*34a0*/  @!P0 BRA `(.L_x_38) ;  /* 0xffffffcc007c8947 */ /* 0x000fea000383ffff */
.L_x_2:
[----:B-1----:R-:W-:Y:S05]  /*34b0*/  BSYNC.RECONVERGENT B0 ;  /* 0x0000000000007941 */ /* 0x002fea0003800200 */
.L_x_1:
[----:B------:R-:W-:Y:S01]  /*34c0*/  BAR.SYNC.DEFER_BLOCKING 0x0 ;  /* 0x0000000000007b1d */ /* 0x000fe20000010000 */
[----:B------:R-:W-:Y:S01]  /*34d0*/  UIADD3 UR9, UPT, UPT, UR19, -UR5, URZ ;  /* 0x8000000513097290 */ /* 0x000fe2000fffe0ff */
[----:B------:R-:W-:-:S03]  /*34e0*/  IMAD.MOV.U32 R6, RZ, RZ, RZ ;  /* 0x000000ffff067224 */ /* 0x000fc600078e00ff */
[----:B------:R-:W-:-:S09]  /*34f0*/  UISETP.GE.AND UP1, UPT, UR9, 0x11, UPT ;  /* 0x000000110900788c */ /* 0x000fd2000bf26270 */
[----:B------:R-:W-:Y:S05]  /*3500*/  BRA.U !UP1, `(.L_x_39) ;  /* 0x0000000509f47547 */ /* 0x000fea000b800000 */
[----:B------:R-:W-:Y:S01]  /*3510*/  UMOV UR9, 0x4d3 ;  /* 0x000004d300097882 */ /* 0x000fe20000000000 */
[----:B------:R-:W-:Y:S01]  /*3520*/  BSSY.RECONVERGENT B0, `(.L_x_39) ;  /* 0x000007b000007945 */ /* 0x000fe20003800200 */
[----:B------:R-:W-:-:S06]  /*3530*/  UIMAD UR9, UR8, UR9, -0x4d30 ;  /* 0xffffb2d0080974a4 */ /* 0x000fcc000f8e0209 */
[----:B------:R-:W-:-:S13]  /*3540*/  ISETP.GE.AND P0, PT, R2, UR9, PT ;  /* 0x0000000902007c0c */ /* 0x000fda000bf06270 */
[----:B------:R-:W-:Y:S05]  /*3550*/  @P0 BRA `(.L_x_40) ;  /* 0x0000000400dc0947 */ /* 0x000fea0003800000 */
[----:B------:R-:W1:Y:S01]  /*3560*/  S2R R5, SR_CgaCtaId ;  /* 0x0000000000057919 */ /* 0x000e620000008800 */
[----:B------:R-:W-:Y:S01]  /*3570*/  MOV R4, 0x400 ;  /* 0x0000040000047802 */ /* 0x000fe20000000f00 */
[----:B------:R-:W-:Y:S02]  /*3580*/  IMAD.MOV.U32 R6, RZ, RZ, RZ ;  /* 0x000000ffff067224 */ /* 0x000fe400078e00ff */
[----:B------:R-:W-:Y:S01]  /*3590*/  IMAD.MOV.U32 R7, RZ, RZ, R2 ;  /* 0x000000ffff077224 */ /* 0x000fe200078e0002 */
[----:B-1----:R-:W-:-:S07]  /*35a0*/  LEA R4, R5, R4, 0x18 ;  /* 0x0000000405047211 */ /* 0x002fce00078ec0ff */
.L_x_41:
[----:B------:R-:W-:-:S04]  /*35b0*/  IMAD.HI.U32 R20, R7, -0x5779ad7f, RZ ;  /* 0xa886528107147827 */ /* 0x000fc800078e00ff */
[----:B------:R-:W-:-:S05]  /*35c0*/  IMAD.IADD R5, R7, 0x1, -R20 ;  /* 0x0000000107057824 */ /* 0x000fca00078e0a14 */
[----:B------:R-:W-:-:S04]  /*35d0*/  LEA.HI R5, R5, R20, RZ, 0x1f ;  /* 0x0000001405057211 */ /* 0x000fc800078ff8ff */
[----:B------:R-:W-:-:S05]  /*35e0*/  SHF.R.U32.HI R5, RZ, 0xa, R5 ;  /* 0x0000000aff057819 */ /* 0x000fca0000011605 */
[C---:B------:R-:W-:Y:S02]  /*35f0*/  IMAD R20, R5.reuse, -0x4d3, R7 ;  /* 0xfffffb2d05147824 */ /* 0x040fe400078e0207 */
[----:B------:R-:W-:Y:S02]  /*3600*/  IMAD R5, R5, 0xa4, R4 ;  /* 0x000000a405057824 */ /* 0x000fe400078e0204 */
[----:B------:R-:W-:Y:S01]  /*3610*/  VIADD R7, R7, UR6 ;  /* 0x0000000607077c36 */ /* 0x000fe20008000000 */
[----:B------:R-:W-:Y:S02]  /*3620*/  SHF.R.U32.HI R21, RZ, 0x3, R20 ;  /* 0x00000003ff157819 */ /* 0x000fe40000011614 */
[----:B------:R-:W-:Y:S02]  /*3630*/  LOP3.LUT R20, R20, 0x1f, RZ, 0xc0, !PT ;  /* 0x0000001f14147812 */ /* 0x000fe400078ec0ff */
[----:B------:R-:W-:Y:S02]  /*3640*/  LOP3.LUT R22, R21, 0xfc, RZ, 0xc0, !PT ;  /* 0x000000fc15167812 */ /* 0x000fe400078ec0ff */
[----:B------:R-:W-:-:S03]  /*3650*/  ISETP.GE.AND P0, PT, R7, UR9, PT ;  /* 0x0000000907007c0c */ /* 0x000fc6000bf06270 */
[----:B------:R-:W-:-:S05]  /*3660*/  IMAD.IADD R5, R5, 0x1, R22 ;  /* 0x0000000105057824 */ /* 0x000fca00078e0216 */
[----:B------:R-:W-:Y:S04]  /*3670*/  LDS R23, [R5] ;  /* 0x0000000005177984 */ /* 0x000fe80000000800 */
[----:B------:R-:W1:Y:S04]  /*3680*/  LDS R24, [R5+0x4] ;  /* 0x0000040005187984 */ /* 0x000e680000000800 */
[----:B------:R-:W-:Y:S04]  /*3690*/  LDS R25, [R5+0xa4] ;  /* 0x0000a40005197984 */ /* 0x000fe80000000800 */
[----:B------:R-:W3:Y:S04]  /*36a0*/  LDS R26, [R5+0xa8] ;  /* 0x0000a800051a7984 */ /* 0x000ee80000000800 */
[----:B------:R-:W-:Y:S04]  /*36b0*/  LDS R21, [R5+0x148] ;  /* 0x0001480005157984 */ /* 0x000fe80000000800 */
[----:B------:R-:W4:Y:S04]  /*36c0*/  LDS R22, [R5+0x14c] ;  /* 0x00014c0005167984 */ /* 0x000f280000000800 */
[----:B------:R-:W-:Y:S01]  /*36d0*/  LDS R29, [R5+0x290] ;  /* 0x00029000051d7984 */ /* 0x000fe20000000800 */
[----:B-1----:R-:W-:-:S03]  /*36e0*/  SHF.R.U64 R27, R23, R20, R24 ;  /* 0x00000014171b7219 */ /* 0x002fc60000001218 */
[----:B------:R-:W-:Y:S04]  /*36f0*/  LDS R23, [R5+0x1ec] ;  /* 0x0001ec0005177984 */ /* 0x000fe80000000800 */
[----:B------:R-:W1:Y:S01]  /*3700*/  LDS R24, [R5+0x1f0] ;  /* 0x0001f00005187984 */ /* 0x000e620000000800 */
[-C--:B---3--:R-:W-:Y:S02]  /*3710*/  SHF.R.U64 R26, R25, R20.reuse, R26 ;  /* 0x00000014191a7219 */ /* 0x088fe4000000121a */
[----:B------:R-:W-:Y:S02]  /*3720*/  LOP3.LUT R25, R27, 0x1ffff, R10, 0x80, !PT ;  /* 0x0001ffff1b197812 */ /* 0x000fe400078e800a */
[----:B------:R-:W-:Y:S02]  /*3730*/  LOP3.LUT R27, R26, 0x1ffff, R11, 0x80, !PT ;  /* 0x0001ffff1a1b7812 */ /* 0x000fe400078e800b */
[----:B----4-:R-:W-:-:S02]  /*3740*/  SHF.R.U64 R21, R21, R20, R22 ;  /* 0x0000001415157219 */ /* 0x010fc40000001216 */
[----:B------:R-:W-:Y:S02]  /*3750*/  POPC R25, R25 ;  /* 0x0000001900197309 */ /* 0x000fe40000000000 */
[----:B------:R-:W-:-:S06]  /*3760*/  LOP3.LUT R28, R21, 0x1ffff, R12, 0x80, !PT ;  /* 0x0001ffff151c7812 */ /* 0x000fcc00078e800c */
[----:B------:R-:W-:Y:S08]  /*3770*/  POPC R22, R27 ;  /* 0x0000001b00167309 */ /* 0x000ff00000000000 */
[----:B------:R3:W4:Y:S02]  /*3780*/  POPC R21, R28 ;  /* 0x0000001c00157309 */ /* 0x0007240000000000 */
[----:B---3--:R-:W-:Y:S01]  /*3790*/  LDS R28, [R5+0x480] ;  /* 0x00048000051c7984 */ /* 0x008fe20000000800 */
[----:B-1----:R-:W-:-:S02]  /*37a0*/  SHF.R.U64 R26, R23, R20, R24 ;  /* 0x00000014171a7219 */ /* 0x002fc40000001218 */
[----:B----4-:R-:W-:Y:S01]  /*37b0*/  IADD3 R21, PT, PT, R21, R22, R25 ;  /* 0x0000001615157210 */ /* 0x010fe20007ffe019 */
[----:B------:R-:W-:Y:S01]  /*37c0*/  LDS R23, [R5+0x334] ;  /* 0x0003340005177984 */ /* 0x000fe20000000800 */
[----:B------:R-:W-:-:S03]  /*37d0*/  LOP3.LUT R26, R26, 0x1ffff, R13, 0x80, !PT ;  /* 0x0001ffff1a1a7812 */ /* 0x000fc600078e800d */
[----:B------:R-:W1:Y:S03]  /*37e0*/  LDS R22, [R5+0x294] ;  /* 0x0002940005167984 */ /* 0x000e660000000800 */
[----:B------:R-:W-:Y:S01]  /*37f0*/  POPC R26, R26 ;  /* 0x0000001a001a7309 */ /* 0x000fe20000000000 */
[----:B------:R-:W3:Y:S01]  /*3800*/  LDS R24, [R5+0x338] ;  /* 0x0003380005187984 */ /* 0x000ee20000000800 */
[----:B-1----:R-:W-:-:S03]  /*3810*/  SHF.R.U64 R25, R29, R20, R22 ;  /* 0x000000141d197219 */ /* 0x002fc60000001216 */
[----:B------:R-:W-:Y:S01]  /*3820*/  LDS R29, [R5+0x520] ;  /* 0x00052000051d7984 */ /* 0x000fe20000000800 */
[----:B---3--:R-:W-:-:S03]  /*3830*/  SHF.R.U64 R22, R23, R20, R24 ;  /* 0x0000001417167219 */ /* 0x008fc60000001218 */
[----:B------:R-:W-:Y:S01]  /*3840*/  LDS R24, [R5+0x3d8] ;  /* 0x0003d80005187984 */ /* 0x000fe20000000800 */
[----:B0-----:R-:W-:-:S03]  /*3850*/  LOP3.LUT R25, R25, 0x1ffff, R14, 0x80, !PT ;  /* 0x0001ffff19197812 */ /* 0x001fc600078e800e */
[----:B------:R-:W0:Y:S03]  /*3860*/  LDS R23, [R5+0x3dc] ;  /* 0x0003dc0005177984 */ /* 0x000e260000000800 */
[----:B------:R-:W1:Y:S02]  /*3870*/  POPC R25, R25 ;  /* 0x0000001900197309 */ /* 0x000e640000000000 */
[----:B-1----:R-:W-:Y:S02]  /*3880*/  IADD3 R21, PT, PT, R25, R26, R21 ;  /* 0x0000001a19157210 */ /* 0x002fe40007ffe015 */
[----:B------:R-:W1:Y:S01]  /*3890*/  LDS R25, [R5+0x524] ;  /* 0x0005240005197984 */ /* 0x000e620000000800 */
[----:B0-----:R-:W-:Y:S02]  /*38a0*/  SHF.R.U64 R27, R24, R20, R23 ;  /* 0x00000014181b7219 */ /* 0x001fe40000001217 */
[----:B------:R-:W-:-:S02]  /*38b0*/  LOP3.LUT R23, R22, 0x1ffff, R15, 0x80, !PT ;  /* 0x0001ffff16177812 */ /* 0x000fc400078e800f */
[----:B------:R-:W-:Y:S02]  /*38c0*/  LOP3.LUT R24, R27, 0x1ffff, R16, 0x80, !PT ;  /* 0x0001ffff1b187812 */ /* 0x000fe400078e8010 */
[----:B------:R-:W0:Y:S01]  /*38d0*/  LDS R27, [R5+0x47c] ;  /* 0x00047c00051b7984 */ /* 0x000e220000000800 */
[----:B------:R3:W-:Y:S08]  /*38e0*/  POPC R22, R23 ;  /* 0x0000001700167309 */ /* 0x0007f00000000000 */
[----:B------:R-:W4:Y:S01]  /*38f0*/  POPC R24, R24 ;  /* 0x0000001800187309 */ /* 0x000f220000000000 */
[----:B---3--:R-:W-:Y:S01]  /*3900*/  LDS R23, [R5+0x66c] ;  /* 0x00066c0005177984 */ /* 0x008fe20000000800 */
[----:B-1----:R-:W-:-:S04]  /*3910*/  SHF.R.U64 R29, R29, R20, R25 ;  /* 0x000000141d1d7219 */ /* 0x002fc80000001219 */
[----:B--2---:R-:W-:Y:S01]  /*3920*/  LOP3.LUT R26, R29, 0x1ffff, R18, 0x80, !PT ;  /* 0x0001ffff1d1a7812 */ /* 0x004fe200078e8012 */
[----:B------:R-:W-:Y:S01]  /*3930*/  IMAD.U32 R29, RZ, RZ, UR12 ;  /* 0x0000000cff1d7e24 */ /* 0x000fe2000f8e00ff */
[----:B----4-:R-:W-:-:S04]  /*3940*/  IADD3 R21, PT, PT, R24, R22, R21 ;  /* 0x0000001618157210 */ /* 0x010fc80007ffe015 */
[----:B------:R-:W-:Y:S01]  /*3950*/  POPC R26, R26 ;  /* 0x0000001a001a7309 */ /* 0x000fe20000000000 */
[----:B------:R-:W1:Y:S01]  /*3960*/  LDS R22, [R5+0x668] ;  /* 0x0006680005167984 */ /* 0x000e620000000800 */
[----:B0-----:R-:W-:-:S03]  /*3970*/  SHF.R.U64 R28, R27, R20, R28 ;  /* 0x000000141b1c7219 */ /* 0x001fc6000000121c */
[----:B------:R-:W-:Y:S01]  /*3980*/  LDS R27, [R5+0x70c] ;  /* 0x00070c00051b7984 */ /* 0x000fe20000000800 */
[----:B------:R-:W-:-:S03]  /*3990*/  LOP3.LUT R25, R28, 0x1ffff, R17, 0x80, !PT ;  /* 0x0001ffff1c197812 */ /* 0x000fc600078e8011 */
[----:B------:R-:W0:Y:S01]  /*39a0*/  LDS R28, [R5+0x710] ;  /* 0x00071000051c7984 */ /* 0x000e220000000800 */
[----:B------:R2:W3:Y:S02]  /*39b0*/  POPC R24, R25 ;  /* 0x0000001900187309 */ /* 0x0004e40000000000 */
[----:B--2---:R-:W-:Y:S01]  /*39c0*/  IMAD.U32 R25, RZ, RZ, UR13 ;  /* 0x0000000dff197e24 */ /* 0x004fe2000f8e00ff */
[----:B---3--:R-:W-:Y:S02]  /*39d0*/  IADD3 R21, PT, PT, R26, R24, R21 ;  /* 0x000000181a157210 */ /* 0x008fe40007ffe015 */
[----:B------:R-:W-:Y:S01]  /*39e0*/  LDS R24, [R5+0x5c8] ;  /* 0x0005c80005187984 */ /* 0x000fe20000000800 */
[----:B-1----:R-:W-:-:S03]  /*39f0*/  SHF.R.U64 R22, R22, R20, R23 ;  /* 0x0000001416167219 */ /* 0x002fc60000001217 */
[----:B------:R-:W1:Y:S01]  /*3a00*/  LDS R23, [R5+0x5c4] ;  /* 0x0005c40005177984 */ /* 0x000e620000000800 */
[----:B------:R-:W-:-:S03]  /*3a10*/  LOP3.LUT R22, R22, 0x1ffff, R29, 0x80, !PT ;  /* 0x0001ffff16167812 */ /* 0x000fc600078e801d */
[----:B------:R-:W-:Y:S03]  /*3a20*/  LDS R26, [R5+0x7b4] ;  /* 0x0007b400051a7984 */ /* 0x000fe60000000800 */
[----:B------:R-:W-:Y:S01]  /*3a30*/  POPC R22, R22 ;  /* 0x0000001600167309 */ /* 0x000fe20000000000 */
[----:B------:R-:W-:Y:S01]  /*3a40*/  LDS R29, [R5+0x8f8] ;  /* 0x0008f800051d7984 */ /* 0x000fe20000000800 */
[-C--:B0-----:R-:W-:Y:S02]  /*3a50*/  SHF.R.U64 R27, R27, R20.reuse, R28 ;  /* 0x000000141b1b7219 */ /* 0x081fe4000000121c */
[----:B-1----:R-:W-:Y:S02]  /*3a60*/  SHF.R.U64 R28, R23, R20, R24 ;  /* 0x00000014171c7219 */ /* 0x002fe40000001218 */
[----:B------:R-:W-:Y:S02]  /*3a70*/  LOP3.LUT R24, R27, 0x1ffff, R25, 0x80, !PT ;  /* 0x0001ffff1b187812 */ /* 0x000fe400078e8019 */
[----:B------:R-:W0:Y:S01]  /*3a80*/  LDS R25, [R5+0x7b0] ;  /* 0x0007b00005197984 */ /* 0x000e220000000800 */
[----:B------:R-:W-:-:S03]  /*3a90*/  LOP3.LUT R23, R28, 0x1ffff, R19, 0x80, !PT ;  /* 0x0001ffff1c177812 */ /* 0x000fc600078e8013 */
[----:B------:R-:W-:Y:S01]  /*3aa0*/  LDS R27, [R5+0x854] ;  /* 0x00085400051b7984 */ /* 0x000fe20000000800 */
[----:B------:R-:W-:Y:S08]  /*3ab0*/  POPC R24, R24 ;  /* 0x0000001800187309 */ /* 0x000ff00000000000 */
[----:B------:R-:W1:Y:S02]  /*3ac0*/  POPC R23, R23 ;  /* 0x0000001700177309 */ /* 0x000e640000000000 */
[----:B-1----:R-:W-:-:S02]  /*3ad0*/  IADD3 R21, PT, PT, R22, R23, R21 ;  /* 0x0000001716157210 */ /* 0x002fc40007ffe015 */
[----:B------:R-:W1:Y:S04]  /*3ae0*/  LDS R22, [R5+0x858] ;  /* 0x0008580005167984 */ /* 0x000e680000000800 */
[----:B------:R-:W2:Y:S01]  /*3af0*/  LDS R23, [R5+0x8fc] ;  /* 0x0008fc0005177984 */ /* 0x000ea20000000800 */
[----:B0-----:R-:W-:Y:S01]  /*3b00*/  SHF.R.U64 R25, R25, R20, R26 ;  /* 0x0000001419197219 */ /* 0x001fe2000000121a */
[----:B------:R-:W-:-:S05]  /*3b10*/  IMAD.U32 R26, RZ, RZ, UR14 ;  /* 0x0000000eff1a7e24 */ /* 0x000fca000f8e00ff */
[----:B------:R-:W-:Y:S02]  /*3b20*/  LOP3.LUT R25, R25, 0x1ffff, R26, 0x80, !PT ;  /* 0x0001ffff19197812 */ /* 0x000fe400078e801a */
[----:B------:R-:W-:Y:S04]  /*3b30*/  LDS R26, [R5+0xa44] ;  /* 0x000a4400051a7984 */ /* 0x000fe80000000800 */
[----:B------:R-:W0:Y:S02]  /*3b40*/  POPC R25, R25 ;  /* 0x0000001900197309 */ /* 0x000e240000000000 */
[----:B0-----:R-:W-:Y:S02]  /*3b50*/  IADD3 R21, PT, PT, R25, R24, R21 ;  /* 0x0000001819157210 */ /* 0x001fe40007ffe015 */
[----:B------:R-:W-:Y:S01]  /*3b60*/  LDS R24, [R5+0x9a0] ;  /* 0x0009a00005187984 */ /* 0x000fe20000000800 */
[----:B-1----:R-:W-:-:S03]  /*3b70*/  SHF.R.U64 R22, R27, R20, R22 ;  /* 0x000000141b167219 */ /* 0x002fc60000001216 */
[----:B------:R-:W0:Y:S01]  /*3b80*/  LDS R27, [R5+0x99c] ;  /* 0x00099c00051b7984 */ /* 0x000e220000000800 */
[----:B--2---:R-:W-:-:S03]  /*3b90*/  SHF.R.U64 R23, R29, R20, R23 ;  /* 0x000000141d177219 */ /* 0x004fc60000001217 */
[----:B------:R1:W2:Y:S02]  /*3ba0*/  LDS R25, [R5+0xa40] ;  /* 0x000a400005197984 */ /* 0x0002a40000000800 */
[----:B-1----:R-:W-:Y:S01]  /*3bb0*/  IMAD.U32 R5, RZ, RZ, UR18 ;  /* 0x00000012ff057e24 */ /* 0x002fe2000f8e00ff */
[-C--:B0-----:R-:W-:Y:S02]  /*3bc0*/  SHF.R.U64 R24, R27, R20.reuse, R24 ;  /* 0x000000141b187219 */ /* 0x081fe40000001218 */
[----:B--2---:R-:W-:Y:S01]  /*3bd0*/  SHF.R.U64 R20, R25, R20, R26 ;  /* 0x0000001419147219 */ /* 0x004fe2000000121a */
[----:B------:R-:W-:Y:S02]  /*3be0*/  IMAD.U32 R25, RZ, RZ, UR15 ;  /* 0x0000000fff197e24 */ /* 0x000fe4000f8e00ff */
[----:B------:R-:W-:Y:S01]  /*3bf0*/  IMAD.U32 R26, RZ, RZ, UR16 ;  /* 0x00000010ff1a7e24 */ /* 0x000fe2000f8e00ff */
[----:B------:R-:W-:Y:S02]  /*3c00*/  LOP3.LUT R20, R20, 0x1ffff, R5, 0x80, !PT ;  /* 0x0001ffff14147812 */ /* 0x000fe400078e8005 */
[----:B------:R-:W-:Y:S01]  /*3c10*/  LOP3.LUT R22, R22, 0x1ffff, R25, 0x80, !PT ;  /* 0x0001ffff16167812 */ /* 0x000fe200078e8019 */
[----:B------:R-:W-:Y:S01]  /*3c20*/  IMAD.U32 R25, RZ, RZ, UR17 ;  /* 0x00000011ff197e24 */ /* 0x000fe2000f8e00ff */
[----:B------:R-:W-:-:S02]  /*3c30*/  LOP3.LUT R23, R23, 0x1ffff, R26, 0x80, !PT ;  /* 0x0001ffff17177812 */ /* 0x000fc400078e801a */
[----:B------:R-:W-:Y:S02]  /*3c40*/  POPC R20, R20 ;  /* 0x0000001400147309 */ /* 0x000fe40000000000 */
[----:B------:R-:W-:-:S06]  /*3c50*/  LOP3.LUT R24, R24, 0x1ffff, R25, 0x80, !PT ;  /* 0x0001ffff18187812 */ /* 0x000fcc00078e8019 */
[----:B------:R-:W-:Y:S08]  /*3c60*/  POPC R22, R22 ;  /* 0x0000001600167309 */ /* 0x000ff00000000000 */
[----:B------:R-:W0:Y:S08]  /*3c70*/  POPC R23, R23 ;  /* 0x0000001700177309 */ /* 0x000e300000000000 */
[----:B------:R-:W1:Y:S01]  /*3c80*/  POPC R24, R24 ;  /* 0x0000001800187309 */ /* 0x000e620000000000 */
[----:B0-----:R-:W-:-:S04]  /*3c90*/  IADD3 R21, PT, PT, R23, R22, R21 ;  /* 0x0000001617157210 */ /* 0x001fc80007ffe015 */
[----:B-1----:R-:W-:-:S04]  /*3ca0*/  IADD3 R21, PT, PT, R20, R24, R21 ;  /* 0x0000001814157210 */ /* 0x002fc80007ffe015 */
[----:B------:R-:W-:Y:S01]  /*3cb0*/  VIMNMX R6, PT, PT, R21, R6, !PT ;  /* 0x0000000615067248 */ /* 0x000fe20007fe0100 */
[----:B------:R-:W-:Y:S06]  /*3cc0*/  @!P0 BRA `(.L_x_41) ;  /* 0xfffffff800388947 */ /* 0x000fec000383ffff */
.L_x_40:
[----:B------:R-:W-:Y:S05]  /*3cd0*/  BSYNC.RECONVERGENT B0 ;  /* 0x0000000000007941 */ /* 0x000fea0003800200 */
.L_x_39:
[----:B------:R-:W-:Y:S01]  /*3ce0*/  BAR.SYNC.DEFER_BLOCKING 0x0 ;  /* 0x0000000000007b1d */ /* 0x000fe20000010000 */
[----:B------:R-:W-:Y:S01]  /*3cf0*/  UIADD3 UR5, UPT, UPT, UR5, 0x80, URZ ;  /* 0x0000008005057890 */ /* 0x000fe2000fffe0ff */
[----:B------:R-:W-:-:S03]  /*3d00*/  VIMNMX R3, PT, PT, R6, R3, !PT ;  /* 0x0000000306037248 */ /* 0x000fc60007fe0100 */
[----:B------:R-:W-:-:S09]  /*3d10*/  UISETP.GE.AND UP1, UPT, UR5, UR19, UPT ;  /* 0x000000130500728c */ /* 0x000fd2000bf26270 */
[----:B------:R-:W-:Y:S05]  /*3d20*/  BRA.U !UP1, `(.L_x_42) ;  /* 0xffffffc509387547 */ /* 0x000fea000b83ffff */
.L_x_0:
[----:B------:R-:W-:Y:S05]  /*3d30*/  BRA.U UP0, `(.L_x_43) ;  /* 0xffffffc500147547 */ /* 0x000fea000b83ffff */
[----:B------:R-:W1:Y:S01]  /*3d40*/  SHFL.DOWN PT, R4, R3, 0x10, 0x1f ;  /* 0x0a001f0003047f89 */ /* 0x000e6200000e0000 */
[----:B------:R-:W-:Y:S01]  /*3d50*/  ISETP.GT.U32.AND P1, PT, R2, 0x1f, PT ;  /* 0x0000001f0200780c */ /* 0x000fe20003f24070 */
[----:B-----5:R-:W3:Y:S01]  /*3d60*/  S2R R9, SR_TID.X ;  /* 0x0000000000097919 */ /* 0x020ee20000002100 */
[----:B-1----:R-:W-:-:S05]  /*3d70*/  VIMNMX R4, PT, PT, R3, R4, !PT ;  /* 0x0000000403047248 */ /* 0x002fca0007fe0100 */
[----:B------:R-:W1:Y:S01]  /*3d80*/  SHFL.DOWN PT, R5, R4, 0x8, 0x1f ;  /* 0x09001f0004057f89 */ /* 0x000e6200000e0000 */
[----:B---3--:R-:W-:-:S13]  /*3d90*/  LOP3.LUT P0, R9, R9, 0x1f, RZ, 0xc0, !PT ;  /* 0x0000001f09097812 */ /* 0x008fda000780c0ff */
[----:B------:R-:W3:Y:S01]  /*3da0*/  @!P0 S2R R11, SR_CgaCtaId ;  /* 0x00000000000b8919 */ /* 0x000ee20000008800 */
[----:B------:R-:W-:Y:S02]  /*3db0*/  @!P0 MOV R10, 0x400 ;  /* 0x00000400000a8802 */ /* 0x000fe40000000f00 */
[----:B------:R-:W-:Y:S02]  /*3dc0*/  @!P0 SHF.R.U32.HI R3, RZ, 0x3, R2 ;  /* 0x00000003ff038819 */ /* 0x000fe40000011602 */
[----:B-1----:R-:W-:Y:S01]  /*3dd0*/  VIMNMX R5, PT, PT, R4, R5, !PT ;  /* 0x0000000504057248 */ /* 0x002fe20007fe0100 */
[----:B------:R-:W-:Y:S01]  /*3de0*/  @!P0 VIADD R4, R10, 0x5c40 ;  /* 0x00005c400a048836 */ /* 0x000fe20000000000 */
[----:B------:R-:W-:-:S03]  /*3df0*/  @!P0 LOP3.LUT R3, R3, 0x1ffffffc, RZ, 0xc0, !PT ;  /* 0x1ffffffc03038812 */ /* 0x000fc600078ec0ff */
[----:B------:R-:W1:Y:S01]  /*3e00*/  SHFL.DOWN PT, R6, R5, 0x4, 0x1f ;  /* 0x08801f0005067f89 */ /* 0x000e6200000e0000 */
[----:B---3--:R-:W-:Y:S02]  /*3e10*/  @!P0 LEA R4, R11, R4, 0x18 ;  /* 0x000000040b048211 */ /* 0x008fe400078ec0ff */
[----:B-1----:R-:W-:-:S03]  /*3e20*/  VIMNMX R6, PT, PT, R5, R6, !PT ;  /* 0x0000000605067248 */ /* 0x002fc60007fe0100 */
[----:B------:R-:W-:Y:S02]  /*3e30*/  @!P0 IMAD.IADD R3, R3, 0x1, R4 ;  /* 0x0000000103038824 */ /* 0x000fe400078e0204 */
[----:B------:R-:W1:Y:S02]  /*3e40*/  SHFL.DOWN PT, R7, R6, 0x2, 0x1f ;  /* 0x08401f0006077f89 */ /* 0x000e6400000e0000 */
[----:B-1----:R-:W-:-:S05]  /*3e50*/  VIMNMX R7, PT, PT, R6, R7, !PT ;  /* 0x0000000706077248 */ /* 0x002fca0007fe0100 */
[----:B------:R-:W1:Y:S02]  /*3e60*/  SHFL.DOWN PT, R8, R7, 0x1, 0x1f ;  /* 0x08201f0007087f89 */ /* 0x000e6400000e0000 */
[----:B-1----:R-:W-:-:S05]  /*3e70*/  VIMNMX R8, PT, PT, R7, R8, !PT ;  /* 0x0000000807087248 */ /* 0x002fca0007fe0100 */
[----:B------:R1:W-:Y:S01]  /*3e80*/  @!P0 STS [R3], R8 ;  /* 0x0000000803008388 */ /* 0x0003e20000000800 */
[----:B------:R-:W-:Y:S06]  /*3e90*/  BAR.SYNC.DEFER_BLOCKING 0x0 ;  /* 0x0000000000007b1d */ /* 0x000fec0000010000 */
[----:B------:R-:W-:Y:S05]  /*3ea0*/  @P1 EXIT ;  /* 0x000000000000194d */ /* 0x000fea0003800000 */
[----:B------:R-:W-:-:S04]  /*3eb0*/  UIADD3 UR4, UPT, UPT, UR6, 0x1f, URZ ;  /* 0x0000001f06047890 */ /* 0x000fc8000fffe0ff */
[----:B------:R-:W-:-:S06]  /*3ec0*/  USHF.R.U32.HI UR4, URZ, 0x5, UR4 ;  /* 0x00000005ff047899 */ /* 0x000fcc0008011604 */
[----:B------:R-:W-:-:S13]  /*3ed0*/  ISETP.GE.U32.AND P0, PT, R9, UR4, PT ;  /* 0x0000000409007c0c */ /* 0x000fda000bf06070 */
[----:B-1----:R-:W1:Y:S01]  /*3ee0*/  @!P0 S2R R3, SR_CgaCtaId ;  /* 0x0000000000038919 */ /* 0x002e620000008800 */
[----:B------:R-:W-:-:S05]  /*3ef0*/  @!P0 MOV R2, 0x400 ;  /* 0x0000040000028802 */ /* 0x000fca0000000f00 */
[----:B------:R-:W-:-:S05]  /*3f00*/  @!P0 VIADD R2, R2, 0x5c40 ;  /* 0x00005c4002028836 */ /* 0x000fca0000000000 */
[----:B-1----:R-:W-:Y:S01]  /*3f10*/  @!P0 LEA R4, R3, R2, 0x18 ;  /* 0x0000000203048211 */ /* 0x002fe200078ec0ff */
[----:B------:R-:W-:-:S04]  /*3f20*/  IMAD.MOV.U32 R2, RZ, RZ, RZ ;  /* 0x000000ffff027224 */ /* 0x000fc800078e00ff */
[----:B------:R-:W-:-:S05]  /*3f30*/  @!P0 IMAD R3, R9, 0x4, R4 ;  /* 0x0000000409038824 */ /* 0x000fca00078e0204 */
[----:B------:R-:W1:Y:S01]  /*3f40*/  @!P0 LDS R2, [R3] ;  /* 0x0000000003028984 */ /* 0x000e620000000800 */
[----:B------:R-:W-:-:S03]  /*3f50*/  ISETP.NE.AND P0, PT, R9, RZ, PT ;  /* 0x000000ff0900720c */ /* 0x000fc60003f05270 */
[----:B-1----:R-:W1:Y:S02]  /*3f60*/  SHFL.DOWN PT, R5, R2, 0x10, 0x1f ;  /* 0x0a001f0002057f89 */ /* 0x002e6400000e0000 */
[----:B-1----:R-:W-:-:S05]  /*3f70*/  VIMNMX R5, PT, PT, R5, R2, !PT ;  /* 0x0000000205057248 */ /* 0x002fca0007fe0100 */
[----:B------:R-:W1:Y:S02]  /*3f80*/  SHFL.DOWN PT, R4, R5, 0x8, 0x1f ;  /* 0x09001f0005047f89 */ /* 0x000e6400000e0000 */
[----:B-1----:R-:W-:-:S05]  /*3f90*/  VIMNMX R4, PT, PT, R5, R4, !PT ;  /* 0x0000000405047248 */ /* 0x002fca0007fe0100 */
[----:B------:R-:W1:Y:S02]  /*3fa0*/  SHFL.DOWN PT, R7, R4, 0x4, 0x1f ;  /* 0x08801f0004077f89 */ /* 0x000e6400000e0000 */
[----:B-1----:R-:W-:-:S05]  /*3fb0*/  VIMNMX R7, PT, PT, R4, R7, !PT ;  /* 0x0000000704077248 */ /* 0x002fca0007fe0100 */
[----:B------:R-:W1:Y:S02]  /*3fc0*/  SHFL.DOWN PT, R6, R7, 0x2, 0x1f ;  /* 0x08401f0007067f89 */ /* 0x000e6400000e0000 */
[----:B-1----:R-:W-:-:S05]  /*3fd0*/  VIMNMX R6, PT, PT, R7, R6, !PT ;  /* 0x0000000607067248 */ /* 0x002fca0007fe0100 */
[----:B------:R1:W3:Y:S01]  /*3fe0*/  SHFL.DOWN PT, R9, R6, 0x1, 0x1f ;  /* 0x08201f0006097f89 */ /* 0x0002e200000e0000 */
[----:B------:R-:W-:Y:S05]  /*3ff0*/  @P0 EXIT ;  /* 0x000000000000094d */ /* 0x000fea0003800000 */
[----:B------:R-:W4:Y:S01]  /*4000*/  LDC.64 R2, c[0x0][0x388] ;  /* 0x0000e200ff027b82 */ /* 0x000f220000000a00 */
[----:B---3--:R-:W-:Y:S01]  /*4010*/  VIMNMX R9, PT, PT, R6, R9, !PT ;  /* 0x0000000906097248 */ /* 0x008fe20007fe0100 */
[----:B----4-:R-:W-:-:S05]  /*4020*/  IMAD.WIDE.U32 R2, R0, 0x4, R2 ;  /* 0x0000000400027825 */ /* 0x010fca00078e0002 */
[----:B------:R-:W-:Y:S01]  /*4030*/  STG.E desc[UR10][R2.64], R9 ;  /* 0x0000000902007986 */ /* 0x000fe2000c10190a */
[----:B------:R-:W-:Y:S05]  /*4040*/  EXIT ;  /* 0x000000000000794d */ /* 0x000fea0003800000 */
.L_x_44:
[----:B------:R-:W-:-:S00]  /*4050*/  BRA `(.L_x_44) ;  /* 0xfffffffc00fc7947 */ /* 0x000fc0000383ffff */
[----:B------:R-:W-:-:S00]  /*4060*/  NOP ;  /* 0x0000000000007918 */ /* 0x000fc00000000000 */
        /* <DEDUP_REMOVED lines=9> */
.L_x_45:


//--------------------- .nv.shared._Z25process_seed_optimized_v2PKlPii --------------------------
	.section	.nv.shared._Z25process_seed_optimized_v2PKlPii,"aw",@nobits
	.sectionflags	@""
	.align	4
.nv.shared._Z25process_seed_optimized_v2PKlPii:
	.zero		24768


//--------------------- .nv.shared.reserved.0     --------------------------
	.section	.nv.shared.reserved.0,"aw",@nobits
	.weak		__nv_reservedSMEM_offset_0_alias
	.size		__nv_reservedSMEM_offset_0_alias, 0, 64
	.other		__nv_reservedSMEM_offset_0_alias,@"STO_CUDA_RESERVED_SHARED STV_DEFAULT"
__nv_reservedSMEM_offset_0_alias:
	.zero		0
	.zero		64


//--------------------- .nv.constant0._Z25process_seed_optimized_v2PKlPii --------------------------
	.section	.nv.constant0._Z25process_seed_optimized_v2PKlPii,"a",@progbits
	.sectionflags	@""
	.align	4
.nv.constant0._Z25process_seed_optimized_v2PKlPii:
	.zero		916


//--------------------- SYMBOLS --------------------------

	.type		.nv.reservedSmem.offset0,@object
	.size		.nv.reservedSmem.offset0,0x4
	.type		.nv.reservedSmem.cap,@object
	.size		.nv.reservedSmem.cap,0x4
